//
// Generated by NVIDIA NVVM Compiler
//
// Compiler Build ID: CL-36424714
// Cuda compilation tools, release 13.0, V13.0.88
// Based on NVVM 20.0.0
//

.version 9.0
.target sm_100
.address_size 64

	// .globl	update_weights

.visible .entry update_weights(
	.param .u64 .ptr .align 1 update_weights_param_0,
	.param .f64 update_weights_param_1,
	.param .u64 .ptr .align 1 update_weights_param_2,
	.param .f64 update_weights_param_3,
	.param .u32 update_weights_param_4
)
{
	.reg .pred 	%p<2>;
	.reg .b32 	%r<6>;
	.reg .b64 	%rd<8>;
	.reg .b64 	%fd<8>;

	ld.param.u64 	%rd1, [update_weights_param_0];
	ld.param.f64 	%fd1, [update_weights_param_1];
	ld.param.u64 	%rd2, [update_weights_param_2];
	ld.param.f64 	%fd2, [update_weights_param_3];
	ld.param.u32 	%r2, [update_weights_param_4];
	mov.u32 	%r3, %tid.x;
	mov.u32 	%r4, %ctaid.x;
	mov.u32 	%r5, %ntid.x;
	mad.lo.s32 	%r1, %r4, %r5, %r3;
	setp.ge.s32 	%p1, %r1, %r2;
	@%p1 bra 	$L__BB0_2;
	cvta.to.global.u64 	%rd3, %rd2;
	cvta.to.global.u64 	%rd4, %rd1;
	mul.wide.s32 	%rd5, %r1, 8;
	add.s64 	%rd6, %rd3, %rd5;
	ld.global.f64 	%fd3, [%rd6];
	mul.f64 	%fd4, %fd1, %fd3;
	mul.f64 	%fd5, %fd2, %fd4;
	add.s64 	%rd7, %rd4, %rd5;
	ld.global.f64 	%fd6, [%rd7];
	sub.f64 	%fd7, %fd6, %fd5;
	st.global.f64 	[%rd7], %fd7;
$L__BB0_2:
	ret;

}
	// .globl	add_input
.visible .entry add_input(
	.param .u64 .ptr .align 1 add_input_param_0,
	.param .u64 .ptr .align 1 add_input_param_1,
	.param .u32 add_input_param_2
)
{
	.reg .pred 	%p<2>;
	.reg .b32 	%r<6>;
	.reg .b64 	%rd<8>;
	.reg .b64 	%fd<2>;

	ld.param.u64 	%rd1, [add_input_param_0];
	ld.param.u64 	%rd2, [add_input_param_1];
	ld.param.u32 	%r2, [add_input_param_2];
	mov.u32 	%r3, %tid.x;
	mov.u32 	%r4, %ctaid.x;
	mov.u32 	%r5, %ntid.x;
	mad.lo.s32 	%r1, %r4, %r5, %r3;
	setp.ge.s32 	%p1, %r1, %r2;
	@%p1 bra 	$L__BB1_2;
	cvta.to.global.u64 	%rd3, %rd2;
	cvta.to.global.u64 	%rd4, %rd1;
	mul.wide.s32 	%rd5, %r1, 8;
	add.s64 	%rd6, %rd3, %rd5;
	ld.global.f64 	%fd1, [%rd6];
	add.s64 	%rd7, %rd4, %rd5;
	st.global.f64 	[%rd7], %fd1;
$L__BB1_2:
	ret;

}
	// .globl	compute_layer
.visible .entry compute_layer(
	.param .u64 .ptr .align 1 compute_layer_param_0,
	.param .u64 .ptr .align 1 compute_layer_param_1,
	.param .u64 .ptr .align 1 compute_layer_param_2,
	.param .u64 .ptr .align 1 compute_layer_param_3,
	.param .u64 .ptr .align 1 compute_layer_param_4,
	.param .u32 compute_layer_param_5,
	.param .u32 compute_layer_param_6,
	.param .u32 compute_layer_param_7,
	.param .u32 compute_layer_param_8
)
{
	.reg .pred 	%p<14>;
	.reg .b32 	%r<56>;
	.reg .b32 	%f<3>;
	.reg .b64 	%rd<31>;
	.reg .b64 	%fd<89>;

	ld.param.u64 	%rd7, [compute_layer_param_0];
	ld.param.u64 	%rd5, [compute_layer_param_2];
	ld.param.u64 	%rd6, [compute_layer_param_3];
	ld.param.u64 	%rd8, [compute_layer_param_4];
	ld.param.u32 	%r23, [compute_layer_param_5];
	ld.param.u32 	%r24, [compute_layer_param_6];
	ld.param.u32 	%r26, [compute_layer_param_7];
	ld.param.u32 	%r25, [compute_layer_param_8];
	cvta.to.global.u64 	%rd1, %rd8;
	cvta.to.global.u64 	%rd2, %rd7;
	mov.u32 	%r27, %tid.x;
	mov.u32 	%r28, %ctaid.x;
	mov.u32 	%r29, %ntid.x;
	mad.lo.s32 	%r1, %r28, %r29, %r27;
	sub.s32 	%r2, %r23, %r25;
	setp.ge.s32 	%p1, %r1, %r26;
	@%p1 bra 	$L__BB2_17;
	cvta.to.global.u64 	%rd9, %rd5;
	add.s32 	%r3, %r23, %r1;
	mul.wide.s32 	%rd10, %r3, 8;
	add.s64 	%rd3, %rd2, %rd10;
	mov.b64 	%rd11, 0;
	st.global.u64 	[%rd3], %rd11;
	add.s64 	%rd4, %rd9, %rd10;
	st.global.u64 	[%rd4], %rd11;
	setp.lt.s32 	%p2, %r25, 1;
	mov.f64 	%fd87, 0d0000000000000000;
	@%p2 bra 	$L__BB2_13;
	mad.lo.s32 	%r4, %r25, %r1, %r24;
	and.b32  	%r5, %r25, 7;
	setp.lt.u32 	%p3, %r25, 8;
	mov.b32 	%r54, 0;
	mov.f64 	%fd87, 0d0000000000000000;
	@%p3 bra 	$L__BB2_5;
	and.b32  	%r54, %r25, 2147483640;
	neg.s32 	%r52, %r54;
	mov.f64 	%fd87, 0d0000000000000000;
	mov.u32 	%r50, %r4;
	mov.u32 	%r51, %r2;
$L__BB2_4:
	.pragma "nounroll";
	mul.wide.s32 	%rd12, %r51, 8;
	add.s64 	%rd13, %rd2, %rd12;
	mul.wide.s32 	%rd14, %r50, 8;
	add.s64 	%rd15, %rd1, %rd14;
	ld.global.f64 	%fd18, [%rd13];
	ld.global.f64 	%fd19, [%rd15];
	fma.rn.f64 	%fd20, %fd18, %fd19, %fd87;
	st.global.f64 	[%rd4], %fd20;
	ld.global.f64 	%fd21, [%rd13+8];
	ld.global.f64 	%fd22, [%rd15+8];
	fma.rn.f64 	%fd23, %fd21, %fd22, %fd20;
	st.global.f64 	[%rd4], %fd23;
	ld.global.f64 	%fd24, [%rd13+16];
	ld.global.f64 	%fd25, [%rd15+16];
	fma.rn.f64 	%fd26, %fd24, %fd25, %fd23;
	st.global.f64 	[%rd4], %fd26;
	ld.global.f64 	%fd27, [%rd13+24];
	ld.global.f64 	%fd28, [%rd15+24];
	fma.rn.f64 	%fd29, %fd27, %fd28, %fd26;
	st.global.f64 	[%rd4], %fd29;
	ld.global.f64 	%fd30, [%rd13+32];
	ld.global.f64 	%fd31, [%rd15+32];
	fma.rn.f64 	%fd32, %fd30, %fd31, %fd29;
	st.global.f64 	[%rd4], %fd32;
	ld.global.f64 	%fd33, [%rd13+40];
	ld.global.f64 	%fd34, [%rd15+40];
	fma.rn.f64 	%fd35, %fd33, %fd34, %fd32;
	st.global.f64 	[%rd4], %fd35;
	ld.global.f64 	%fd36, [%rd13+48];
	ld.global.f64 	%fd37, [%rd15+48];
	fma.rn.f64 	%fd38, %fd36, %fd37, %fd35;
	st.global.f64 	[%rd4], %fd38;
	ld.global.f64 	%fd39, [%rd13+56];
	ld.global.f64 	%fd40, [%rd15+56];
	fma.rn.f64 	%fd87, %fd39, %fd40, %fd38;
	st.global.f64 	[%rd4], %fd87;
	add.s32 	%r52, %r52, 8;
	add.s32 	%r51, %r51, 8;
	add.s32 	%r50, %r50, 8;
	setp.ne.s32 	%p4, %r52, 0;
	@%p4 bra 	$L__BB2_4;
$L__BB2_5:
	setp.eq.s32 	%p5, %r5, 0;
	@%p5 bra 	$L__BB2_13;
	and.b32  	%r15, %r25, 3;
	setp.lt.u32 	%p6, %r5, 4;
	@%p6 bra 	$L__BB2_8;
	add.s32 	%r31, %r2, %r54;
	mul.wide.s32 	%rd16, %r31, 8;
	add.s64 	%rd17, %rd2, %rd16;
	ld.global.f64 	%fd41, [%rd17];
	add.s32 	%r32, %r4, %r54;
	mul.wide.s32 	%rd18, %r32, 8;
	add.s64 	%rd19, %rd1, %rd18;
	ld.global.f64 	%fd42, [%rd19];
	fma.rn.f64 	%fd43, %fd41, %fd42, %fd87;
	st.global.f64 	[%rd4], %fd43;
	ld.global.f64 	%fd44, [%rd17+8];
	ld.global.f64 	%fd45, [%rd19+8];
	fma.rn.f64 	%fd46, %fd44, %fd45, %fd43;
	st.global.f64 	[%rd4], %fd46;
	ld.global.f64 	%fd47, [%rd17+16];
	ld.global.f64 	%fd48, [%rd19+16];
	fma.rn.f64 	%fd49, %fd47, %fd48, %fd46;
	st.global.f64 	[%rd4], %fd49;
	ld.global.f64 	%fd50, [%rd17+24];
	ld.global.f64 	%fd51, [%rd19+24];
	fma.rn.f64 	%fd87, %fd50, %fd51, %fd49;
	st.global.f64 	[%rd4], %fd87;
	add.s32 	%r54, %r54, 4;
$L__BB2_8:
	setp.eq.s32 	%p7, %r15, 0;
	@%p7 bra 	$L__BB2_13;
	setp.eq.s32 	%p8, %r15, 1;
	@%p8 bra 	$L__BB2_11;
	add.s32 	%r33, %r2, %r54;
	mul.wide.s32 	%rd20, %r33, 8;
	add.s64 	%rd21, %rd2, %rd20;
	ld.global.f64 	%fd52, [%rd21];
	add.s32 	%r34, %r4, %r54;
	mul.wide.s32 	%rd22, %r34, 8;
	add.s64 	%rd23, %rd1, %rd22;
	ld.global.f64 	%fd53, [%rd23];
	fma.rn.f64 	%fd54, %fd52, %fd53, %fd87;
	st.global.f64 	[%rd4], %fd54;
	ld.global.f64 	%fd55, [%rd21+8];
	ld.global.f64 	%fd56, [%rd23+8];
	fma.rn.f64 	%fd87, %fd55, %fd56, %fd54;
	st.global.f64 	[%rd4], %fd87;
	add.s32 	%r54, %r54, 2;
$L__BB2_11:
	and.b32  	%r35, %r25, 1;
	setp.eq.b32 	%p9, %r35, 1;
	not.pred 	%p10, %p9;
	@%p10 bra 	$L__BB2_13;
	add.s32 	%r36, %r2, %r54;
	mul.wide.s32 	%rd24, %r36, 8;
	add.s64 	%rd25, %rd2, %rd24;
	ld.global.f64 	%fd57, [%rd25];
	add.s32 	%r37, %r4, %r54;
	mul.wide.s32 	%rd26, %r37, 8;
	add.s64 	%rd27, %rd1, %rd26;
	ld.global.f64 	%fd58, [%rd27];
	fma.rn.f64 	%fd87, %fd57, %fd58, %fd87;
	st.global.f64 	[%rd4], %fd87;
$L__BB2_13:
	cvta.to.global.u64 	%rd28, %rd6;
	add.s64 	%rd30, %rd28, %rd10;
	ld.global.f64 	%fd59, [%rd30];
	add.f64 	%fd10, %fd59, %fd87;
	st.global.f64 	[%rd4], %fd10;
	neg.f64 	%fd60, %fd10;
	fma.rn.f64 	%fd61, %fd10, 0dBFF71547652B82FE, 0d4338000000000000;
	{
	.reg .b32 %temp; 
	mov.b64 	{%r20, %temp}, %fd61;
	}
	mov.f64 	%fd62, 0dC338000000000000;
	add.rn.f64 	%fd63, %fd61, %fd62;
	fma.rn.f64 	%fd64, %fd63, 0dBFE62E42FEFA39EF, %fd60;
	fma.rn.f64 	%fd65, %fd63, 0dBC7ABC9E3B39803F, %fd64;
	fma.rn.f64 	%fd66, %fd65, 0d3E5ADE1569CE2BDF, 0d3E928AF3FCA213EA;
	fma.rn.f64 	%fd67, %fd66, %fd65, 0d3EC71DEE62401315;
	fma.rn.f64 	%fd68, %fd67, %fd65, 0d3EFA01997C89EB71;
	fma.rn.f64 	%fd69, %fd68, %fd65, 0d3F2A01A014761F65;
	fma.rn.f64 	%fd70, %fd69, %fd65, 0d3F56C16C1852B7AF;
	fma.rn.f64 	%fd71, %fd70, %fd65, 0d3F81111111122322;
	fma.rn.f64 	%fd72, %fd71, %fd65, 0d3FA55555555502A1;
	fma.rn.f64 	%fd73, %fd72, %fd65, 0d3FC5555555555511;
	fma.rn.f64 	%fd74, %fd73, %fd65, 0d3FE000000000000B;
	fma.rn.f64 	%fd75, %fd74, %fd65, 0d3FF0000000000000;
	fma.rn.f64 	%fd76, %fd75, %fd65, 0d3FF0000000000000;
	{
	.reg .b32 %temp; 
	mov.b64 	{%r21, %temp}, %fd76;
	}
	{
	.reg .b32 %temp; 
	mov.b64 	{%temp, %r22}, %fd76;
	}
	shl.b32 	%r38, %r20, 20;
	add.s32 	%r39, %r38, %r22;
	mov.b64 	%fd88, {%r21, %r39};
	{
	.reg .b32 %temp; 
	mov.b64 	{%temp, %r40}, %fd60;
	}
	mov.b32 	%f2, %r40;
	abs.f32 	%f1, %f2;
	setp.lt.f32 	%p11, %f1, 0f4086232B;
	@%p11 bra 	$L__BB2_16;
	setp.gt.f64 	%p12, %fd10, 0d0000000000000000;
	mov.f64 	%fd77, 0d7FF0000000000000;
	sub.f64 	%fd78, %fd77, %fd10;
	selp.f64 	%fd88, 0d0000000000000000, %fd78, %p12;
	setp.geu.f32 	%p13, %f1, 0f40874800;
	@%p13 bra 	$L__BB2_16;
	shr.u32 	%r41, %r20, 31;
	add.s32 	%r42, %r20, %r41;
	shr.s32 	%r43, %r42, 1;
	shl.b32 	%r44, %r43, 20;
	add.s32 	%r45, %r22, %r44;
	mov.b64 	%fd79, {%r21, %r45};
	sub.s32 	%r46, %r20, %r43;
	shl.b32 	%r47, %r46, 20;
	add.s32 	%r48, %r47, 1072693248;
	mov.b32 	%r49, 0;
	mov.b64 	%fd80, {%r49, %r48};
	mul.f64 	%fd88, %fd80, %fd79;
$L__BB2_16:
	add.f64 	%fd81, %fd88, 0d3FF0000000000000;
	rcp.rn.f64 	%fd82, %fd81;
	st.global.f64 	[%rd3], %fd82;
$L__BB2_17:
	ret;

}
	// .globl	learn_output
.visible .entry learn_output(
	.param .u64 .ptr .align 1 learn_output_param_0,
	.param .u64 .ptr .align 1 learn_output_param_1,
	.param .u64 .ptr .align 1 learn_output_param_2,
	.param .u64 .ptr .align 1 learn_output_param_3,
	.param .u64 .ptr .align 1 learn_output_param_4,
	.param .u32 learn_output_param_5,
	.param .u32 learn_output_param_6,
	.param .u32 learn_output_param_7,
	.param .u32 learn_output_param_8,
	.param .u32 learn_output_param_9,
	.param .f64 learn_output_param_10
)
{
	.reg .pred 	%p<15>;
	.reg .b32 	%r<57>;
	.reg .b32 	%f<3>;
	.reg .b64 	%rd<34>;
	.reg .b64 	%fd<133>;

	ld.param.u64 	%rd7, [learn_output_param_0];
	ld.param.u64 	%rd4, [learn_output_param_1];
	ld.param.u64 	%rd5, [learn_output_param_2];
	ld.param.u64 	%rd6, [learn_output_param_3];
	ld.param.u64 	%rd8, [learn_output_param_4];
	ld.param.u32 	%r23, [learn_output_param_5];
	ld.param.u32 	%r24, [learn_output_param_6];
	ld.param.u32 	%r27, [learn_output_param_7];
	ld.param.u32 	%r25, [learn_output_param_8];
	ld.param.u32 	%r26, [learn_output_param_9];
	ld.param.f64 	%fd6, [learn_output_param_10];
	cvta.to.global.u64 	%rd1, %rd8;
	cvta.to.global.u64 	%rd2, %rd7;
	mov.u32 	%r28, %tid.x;
	mov.u32 	%r29, %ctaid.x;
	mov.u32 	%r30, %ntid.x;
	mad.lo.s32 	%r1, %r29, %r30, %r28;
	sub.s32 	%r2, %r23, %r25;
	setp.ge.s32 	%p1, %r1, %r27;
	@%p1 bra 	$L__BB3_17;
	cvta.to.global.u64 	%rd9, %rd5;
	add.s32 	%r3, %r23, %r1;
	mul.wide.s32 	%rd10, %r3, 8;
	add.s64 	%rd11, %rd9, %rd10;
	ld.global.f64 	%fd1, [%rd11];
	neg.f64 	%fd7, %fd1;
	fma.rn.f64 	%fd8, %fd1, 0dBFF71547652B82FE, 0d4338000000000000;
	{
	.reg .b32 %temp; 
	mov.b64 	{%r4, %temp}, %fd8;
	}
	mov.f64 	%fd9, 0dC338000000000000;
	add.rn.f64 	%fd10, %fd8, %fd9;
	fma.rn.f64 	%fd11, %fd10, 0dBFE62E42FEFA39EF, %fd7;
	fma.rn.f64 	%fd12, %fd10, 0dBC7ABC9E3B39803F, %fd11;
	fma.rn.f64 	%fd13, %fd12, 0d3E5ADE1569CE2BDF, 0d3E928AF3FCA213EA;
	fma.rn.f64 	%fd14, %fd13, %fd12, 0d3EC71DEE62401315;
	fma.rn.f64 	%fd15, %fd14, %fd12, 0d3EFA01997C89EB71;
	fma.rn.f64 	%fd16, %fd15, %fd12, 0d3F2A01A014761F65;
	fma.rn.f64 	%fd17, %fd16, %fd12, 0d3F56C16C1852B7AF;
	fma.rn.f64 	%fd18, %fd17, %fd12, 0d3F81111111122322;
	fma.rn.f64 	%fd19, %fd18, %fd12, 0d3FA55555555502A1;
	fma.rn.f64 	%fd20, %fd19, %fd12, 0d3FC5555555555511;
	fma.rn.f64 	%fd21, %fd20, %fd12, 0d3FE000000000000B;
	fma.rn.f64 	%fd22, %fd21, %fd12, 0d3FF0000000000000;
	fma.rn.f64 	%fd23, %fd22, %fd12, 0d3FF0000000000000;
	{
	.reg .b32 %temp; 
	mov.b64 	{%r5, %temp}, %fd23;
	}
	{
	.reg .b32 %temp; 
	mov.b64 	{%temp, %r6}, %fd23;
	}
	shl.b32 	%r31, %r4, 20;
	add.s32 	%r32, %r31, %r6;
	mov.b64 	%fd132, {%r5, %r32};
	{
	.reg .b32 %temp; 
	mov.b64 	{%temp, %r33}, %fd7;
	}
	mov.b32 	%f2, %r33;
	abs.f32 	%f1, %f2;
	setp.lt.f32 	%p2, %f1, 0f4086232B;
	@%p2 bra 	$L__BB3_4;
	setp.gt.f64 	%p3, %fd1, 0d0000000000000000;
	mov.f64 	%fd24, 0d7FF0000000000000;
	sub.f64 	%fd25, %fd24, %fd1;
	selp.f64 	%fd132, 0d0000000000000000, %fd25, %p3;
	setp.geu.f32 	%p4, %f1, 0f40874800;
	@%p4 bra 	$L__BB3_4;
	shr.u32 	%r34, %r4, 31;
	add.s32 	%r35, %r4, %r34;
	shr.s32 	%r36, %r35, 1;
	shl.b32 	%r37, %r36, 20;
	add.s32 	%r38, %r6, %r37;
	mov.b64 	%fd26, {%r5, %r38};
	sub.s32 	%r39, %r4, %r36;
	shl.b32 	%r40, %r39, 20;
	add.s32 	%r41, %r40, 1072693248;
	mov.b32 	%r42, 0;
	mov.b64 	%fd27, {%r42, %r41};
	mul.f64 	%fd132, %fd27, %fd26;
$L__BB3_4:
	add.f64 	%fd28, %fd132, 0d3FF0000000000000;
	rcp.rn.f64 	%fd29, %fd28;
	mov.f64 	%fd30, 0d3FF0000000000000;
	sub.f64 	%fd31, %fd30, %fd29;
	mul.f64 	%fd32, %fd29, %fd31;
	add.s64 	%rd13, %rd2, %rd10;
	ld.global.f64 	%fd33, [%rd13];
	setp.eq.s32 	%p5, %r26, %r1;
	selp.f64 	%fd34, 0d3FF0000000000000, 0d0000000000000000, %p5;
	sub.f64 	%fd35, %fd33, %fd34;
	add.f64 	%fd36, %fd35, %fd35;
	mul.f64 	%fd37, %fd36, %fd32;
	cvta.to.global.u64 	%rd14, %rd4;
	add.s64 	%rd3, %rd14, %rd10;
	st.global.f64 	[%rd3], %fd37;
	setp.lt.s32 	%p6, %r25, 1;
	@%p6 bra 	$L__BB3_16;
	mad.lo.s32 	%r7, %r25, %r1, %r24;
	and.b32  	%r8, %r25, 7;
	setp.lt.u32 	%p7, %r25, 8;
	mov.b32 	%r55, 0;
	@%p7 bra 	$L__BB3_8;
	and.b32  	%r55, %r25, 2147483640;
	neg.s32 	%r53, %r55;
	mov.u32 	%r51, %r7;
	mov.u32 	%r52, %r2;
$L__BB3_7:
	.pragma "nounroll";
	mul.wide.s32 	%rd15, %r52, 8;
	add.s64 	%rd16, %rd2, %rd15;
	mul.wide.s32 	%rd17, %r51, 8;
	add.s64 	%rd18, %rd1, %rd17;
	ld.global.f64 	%fd38, [%rd3];
	ld.global.f64 	%fd39, [%rd16];
	mul.f64 	%fd40, %fd38, %fd39;
	mul.f64 	%fd41, %fd6, %fd40;
	ld.global.f64 	%fd42, [%rd18];
	sub.f64 	%fd43, %fd42, %fd41;
	st.global.f64 	[%rd18], %fd43;
	ld.global.f64 	%fd44, [%rd3];
	ld.global.f64 	%fd45, [%rd16+8];
	mul.f64 	%fd46, %fd44, %fd45;
	mul.f64 	%fd47, %fd6, %fd46;
	ld.global.f64 	%fd48, [%rd18+8];
	sub.f64 	%fd49, %fd48, %fd47;
	st.global.f64 	[%rd18+8], %fd49;
	ld.global.f64 	%fd50, [%rd3];
	ld.global.f64 	%fd51, [%rd16+16];
	mul.f64 	%fd52, %fd50, %fd51;
	mul.f64 	%fd53, %fd6, %fd52;
	ld.global.f64 	%fd54, [%rd18+16];
	sub.f64 	%fd55, %fd54, %fd53;
	st.global.f64 	[%rd18+16], %fd55;
	ld.global.f64 	%fd56, [%rd3];
	ld.global.f64 	%fd57, [%rd16+24];
	mul.f64 	%fd58, %fd56, %fd57;
	mul.f64 	%fd59, %fd6, %fd58;
	ld.global.f64 	%fd60, [%rd18+24];
	sub.f64 	%fd61, %fd60, %fd59;
	st.global.f64 	[%rd18+24], %fd61;
	ld.global.f64 	%fd62, [%rd3];
	ld.global.f64 	%fd63, [%rd16+32];
	mul.f64 	%fd64, %fd62, %fd63;
	mul.f64 	%fd65, %fd6, %fd64;
	ld.global.f64 	%fd66, [%rd18+32];
	sub.f64 	%fd67, %fd66, %fd65;
	st.global.f64 	[%rd18+32], %fd67;
	ld.global.f64 	%fd68, [%rd3];
	ld.global.f64 	%fd69, [%rd16+40];
	mul.f64 	%fd70, %fd68, %fd69;
	mul.f64 	%fd71, %fd6, %fd70;
	ld.global.f64 	%fd72, [%rd18+40];
	sub.f64 	%fd73, %fd72, %fd71;
	st.global.f64 	[%rd18+40], %fd73;
	ld.global.f64 	%fd74, [%rd3];
	ld.global.f64 	%fd75, [%rd16+48];
	mul.f64 	%fd76, %fd74, %fd75;
	mul.f64 	%fd77, %fd6, %fd76;
	ld.global.f64 	%fd78, [%rd18+48];
	sub.f64 	%fd79, %fd78, %fd77;
	st.global.f64 	[%rd18+48], %fd79;
	ld.global.f64 	%fd80, [%rd3];
	ld.global.f64 	%fd81, [%rd16+56];
	mul.f64 	%fd82, %fd80, %fd81;
	mul.f64 	%fd83, %fd6, %fd82;
	ld.global.f64 	%fd84, [%rd18+56];
	sub.f64 	%fd85, %fd84, %fd83;
	st.global.f64 	[%rd18+56], %fd85;
	add.s32 	%r53, %r53, 8;
	add.s32 	%r52, %r52, 8;
	add.s32 	%r51, %r51, 8;
	setp.ne.s32 	%p8, %r53, 0;
	@%p8 bra 	$L__BB3_7;
$L__BB3_8:
	setp.eq.s32 	%p9, %r8, 0;
	@%p9 bra 	$L__BB3_16;
	and.b32  	%r18, %r25, 3;
	setp.lt.u32 	%p10, %r8, 4;
	@%p10 bra 	$L__BB3_11;
	ld.global.f64 	%fd86, [%rd3];
	add.s32 	%r44, %r2, %r55;
	mul.wide.s32 	%rd19, %r44, 8;
	add.s64 	%rd20, %rd2, %rd19;
	ld.global.f64 	%fd87, [%rd20];
	mul.f64 	%fd88, %fd86, %fd87;
	mul.f64 	%fd89, %fd6, %fd88;
	add.s32 	%r45, %r7, %r55;
	mul.wide.s32 	%rd21, %r45, 8;
	add.s64 	%rd22, %rd1, %rd21;
	ld.global.f64 	%fd90, [%rd22];
	sub.f64 	%fd91, %fd90, %fd89;
	st.global.f64 	[%rd22], %fd91;
	ld.global.f64 	%fd92, [%rd3];
	ld.global.f64 	%fd93, [%rd20+8];
	mul.f64 	%fd94, %fd92, %fd93;
	mul.f64 	%fd95, %fd6, %fd94;
	ld.global.f64 	%fd96, [%rd22+8];
	sub.f64 	%fd97, %fd96, %fd95;
	st.global.f64 	[%rd22+8], %fd97;
	ld.global.f64 	%fd98, [%rd3];
	ld.global.f64 	%fd99, [%rd20+16];
	mul.f64 	%fd100, %fd98, %fd99;
	mul.f64 	%fd101, %fd6, %fd100;
	ld.global.f64 	%fd102, [%rd22+16];
	sub.f64 	%fd103, %fd102, %fd101;
	st.global.f64 	[%rd22+16], %fd103;
	ld.global.f64 	%fd104, [%rd3];
	ld.global.f64 	%fd105, [%rd20+24];
	mul.f64 	%fd106, %fd104, %fd105;
	mul.f64 	%fd107, %fd6, %fd106;
	ld.global.f64 	%fd108, [%rd22+24];
	sub.f64 	%fd109, %fd108, %fd107;
	st.global.f64 	[%rd22+24], %fd109;
	add.s32 	%r55, %r55, 4;
$L__BB3_11:
	setp.eq.s32 	%p11, %r18, 0;
	@%p11 bra 	$L__BB3_16;
	setp.eq.s32 	%p12, %r18, 1;
	@%p12 bra 	$L__BB3_14;
	ld.global.f64 	%fd110, [%rd3];
	add.s32 	%r46, %r2, %r55;
	mul.wide.s32 	%rd23, %r46, 8;
	add.s64 	%rd24, %rd2, %rd23;
	ld.global.f64 	%fd111, [%rd24];
	mul.f64 	%fd112, %fd110, %fd111;
	mul.f64 	%fd113, %fd6, %fd112;
	add.s32 	%r47, %r7, %r55;
	mul.wide.s32 	%rd25, %r47, 8;
	add.s64 	%rd26, %rd1, %rd25;
	ld.global.f64 	%fd114, [%rd26];
	sub.f64 	%fd115, %fd114, %fd113;
	st.global.f64 	[%rd26], %fd115;
	ld.global.f64 	%fd116, [%rd3];
	ld.global.f64 	%fd117, [%rd24+8];
	mul.f64 	%fd118, %fd116, %fd117;
	mul.f64 	%fd119, %fd6, %fd118;
	ld.global.f64 	%fd120, [%rd26+8];
	sub.f64 	%fd121, %fd120, %fd119;
	st.global.f64 	[%rd26+8], %fd121;
	add.s32 	%r55, %r55, 2;
$L__BB3_14:
	and.b32  	%r48, %r25, 1;
	setp.eq.b32 	%p13, %r48, 1;
	not.pred 	%p14, %p13;
	@%p14 bra 	$L__BB3_16;
	ld.global.f64 	%fd122, [%rd3];
	add.s32 	%r49, %r2, %r55;
	mul.wide.s32 	%rd27, %r49, 8;
	add.s64 	%rd28, %rd2, %rd27;
	ld.global.f64 	%fd123, [%rd28];
	mul.f64 	%fd124, %fd122, %fd123;
	mul.f64 	%fd125, %fd6, %fd124;
	add.s32 	%r50, %r7, %r55;
	mul.wide.s32 	%rd29, %r50, 8;
	add.s64 	%rd30, %rd1, %rd29;
	ld.global.f64 	%fd126, [%rd30];
	sub.f64 	%fd127, %fd126, %fd125;
	st.global.f64 	[%rd30], %fd127;
$L__BB3_16:
	ld.global.f64 	%fd128, [%rd3];
	mul.f64 	%fd129, %fd6, %fd128;
	cvta.to.global.u64 	%rd31, %rd6;
	add.s64 	%rd33, %rd31, %rd10;
	ld.global.f64 	%fd130, [%rd33];
	sub.f64 	%fd131, %fd130, %fd129;
	st.global.f64 	[%rd33], %fd131;
$L__BB3_17:
	ret;

}
	// .globl	learn_intermediate
.visible .entry learn_intermediate(
	.param .u64 .ptr .align 1 learn_intermediate_param_0,
	.param .u64 .ptr .align 1 learn_intermediate_param_1,
	.param .u64 .ptr .align 1 learn_intermediate_param_2,
	.param .u64 .ptr .align 1 learn_intermediate_param_3,
	.param .u64 .ptr .align 1 learn_intermediate_param_4,
	.param .u32 learn_intermediate_param_5,
	.param .u32 learn_intermediate_param_6,
	.param .u32 learn_intermediate_param_7,
	.param .u32 learn_intermediate_param_8,
	.param .u32 learn_intermediate_param_9,
	.param .f64 learn_intermediate_param_10
)
{
	.reg .pred 	%p<23>;
	.reg .b32 	%r<89>;
	.reg .b32 	%f<3>;
	.reg .b64 	%rd<51>;
	.reg .b64 	%fd<198>;

	ld.param.u64 	%rd9, [learn_intermediate_param_0];
	ld.param.u64 	%rd10, [learn_intermediate_param_1];
	ld.param.u64 	%rd7, [learn_intermediate_param_2];
	ld.param.u64 	%rd8, [learn_intermediate_param_3];
	ld.param.u64 	%rd11, [learn_intermediate_param_4];
	ld.param.u32 	%r40, [learn_intermediate_param_5];
	ld.param.u32 	%r41, [learn_intermediate_param_6];
	ld.param.u32 	%r42, [learn_intermediate_param_7];
	ld.param.u32 	%r43, [learn_intermediate_param_8];
	ld.param.u32 	%r44, [learn_intermediate_param_9];
	ld.param.f64 	%fd14, [learn_intermediate_param_10];
	cvta.to.global.u64 	%rd1, %rd11;
	cvta.to.global.u64 	%rd2, %rd9;
	cvta.to.global.u64 	%rd3, %rd10;
	mov.u32 	%r45, %tid.x;
	mov.u32 	%r46, %ctaid.x;
	mov.u32 	%r47, %ntid.x;
	mad.lo.s32 	%r1, %r46, %r47, %r45;
	sub.s32 	%r2, %r40, %r43;
	add.s32 	%r3, %r42, %r40;
	setp.ge.s32 	%p1, %r1, %r42;
	@%p1 bra 	$L__BB4_29;
	cvta.to.global.u64 	%rd12, %rd7;
	add.s32 	%r4, %r40, %r1;
	mul.wide.s32 	%rd13, %r4, 8;
	add.s64 	%rd4, %rd3, %rd13;
	mov.b64 	%rd14, 0;
	st.global.u64 	[%rd4], %rd14;
	add.s64 	%rd15, %rd12, %rd13;
	ld.global.f64 	%fd1, [%rd15];
	neg.f64 	%fd15, %fd1;
	fma.rn.f64 	%fd16, %fd1, 0dBFF71547652B82FE, 0d4338000000000000;
	{
	.reg .b32 %temp; 
	mov.b64 	{%r5, %temp}, %fd16;
	}
	mov.f64 	%fd17, 0dC338000000000000;
	add.rn.f64 	%fd18, %fd16, %fd17;
	fma.rn.f64 	%fd19, %fd18, 0dBFE62E42FEFA39EF, %fd15;
	fma.rn.f64 	%fd20, %fd18, 0dBC7ABC9E3B39803F, %fd19;
	fma.rn.f64 	%fd21, %fd20, 0d3E5ADE1569CE2BDF, 0d3E928AF3FCA213EA;
	fma.rn.f64 	%fd22, %fd21, %fd20, 0d3EC71DEE62401315;
	fma.rn.f64 	%fd23, %fd22, %fd20, 0d3EFA01997C89EB71;
	fma.rn.f64 	%fd24, %fd23, %fd20, 0d3F2A01A014761F65;
	fma.rn.f64 	%fd25, %fd24, %fd20, 0d3F56C16C1852B7AF;
	fma.rn.f64 	%fd26, %fd25, %fd20, 0d3F81111111122322;
	fma.rn.f64 	%fd27, %fd26, %fd20, 0d3FA55555555502A1;
	fma.rn.f64 	%fd28, %fd27, %fd20, 0d3FC5555555555511;
	fma.rn.f64 	%fd29, %fd28, %fd20, 0d3FE000000000000B;
	fma.rn.f64 	%fd30, %fd29, %fd20, 0d3FF0000000000000;
	fma.rn.f64 	%fd31, %fd30, %fd20, 0d3FF0000000000000;
	{
	.reg .b32 %temp; 
	mov.b64 	{%r6, %temp}, %fd31;
	}
	{
	.reg .b32 %temp; 
	mov.b64 	{%temp, %r7}, %fd31;
	}
	shl.b32 	%r48, %r5, 20;
	add.s32 	%r49, %r48, %r7;
	mov.b64 	%fd193, {%r6, %r49};
	{
	.reg .b32 %temp; 
	mov.b64 	{%temp, %r50}, %fd15;
	}
	mov.b32 	%f2, %r50;
	abs.f32 	%f1, %f2;
	setp.lt.f32 	%p2, %f1, 0f4086232B;
	@%p2 bra 	$L__BB4_4;
	setp.gt.f64 	%p3, %fd1, 0d0000000000000000;
	mov.f64 	%fd32, 0d7FF0000000000000;
	sub.f64 	%fd33, %fd32, %fd1;
	selp.f64 	%fd193, 0d0000000000000000, %fd33, %p3;
	setp.geu.f32 	%p4, %f1, 0f40874800;
	@%p4 bra 	$L__BB4_4;
	shr.u32 	%r51, %r5, 31;
	add.s32 	%r52, %r5, %r51;
	shr.s32 	%r53, %r52, 1;
	shl.b32 	%r54, %r53, 20;
	add.s32 	%r55, %r7, %r54;
	mov.b64 	%fd34, {%r6, %r55};
	sub.s32 	%r56, %r5, %r53;
	shl.b32 	%r57, %r56, 20;
	add.s32 	%r58, %r57, 1072693248;
	mov.b32 	%r59, 0;
	mov.b64 	%fd35, {%r59, %r58};
	mul.f64 	%fd193, %fd35, %fd34;
$L__BB4_4:
	add.f64 	%fd36, %fd193, 0d3FF0000000000000;
	rcp.rn.f64 	%fd37, %fd36;
	mov.f64 	%fd38, 0d3FF0000000000000;
	sub.f64 	%fd39, %fd38, %fd37;
	mul.f64 	%fd6, %fd37, %fd39;
	setp.lt.s32 	%p5, %r44, 1;
	@%p5 bra 	$L__BB4_16;
	add.s32 	%r61, %r43, %r1;
	mad.lo.s32 	%r8, %r61, %r42, %r41;
	and.b32  	%r9, %r44, 7;
	setp.lt.u32 	%p6, %r44, 8;
	mov.b32 	%r77, 0;
	mov.f64 	%fd197, 0d0000000000000000;
	@%p6 bra 	$L__BB4_8;
	and.b32  	%r77, %r44, 2147483640;
	neg.s32 	%r82, %r77;
	mov.f64 	%fd197, 0d0000000000000000;
	mov.u32 	%r80, %r3;
	mov.u32 	%r81, %r8;
$L__BB4_7:
	.pragma "nounroll";
	mul.wide.s32 	%rd16, %r81, 8;
	add.s64 	%rd17, %rd1, %rd16;
	mul.wide.s32 	%rd18, %r80, 8;
	add.s64 	%rd19, %rd3, %rd18;
	ld.global.f64 	%fd42, [%rd19];
	mul.f64 	%fd43, %fd6, %fd42;
	ld.global.f64 	%fd44, [%rd17];
	fma.rn.f64 	%fd45, %fd43, %fd44, %fd197;
	st.global.f64 	[%rd4], %fd45;
	ld.global.f64 	%fd46, [%rd19+8];
	mul.f64 	%fd47, %fd6, %fd46;
	ld.global.f64 	%fd48, [%rd17+8];
	fma.rn.f64 	%fd49, %fd47, %fd48, %fd45;
	st.global.f64 	[%rd4], %fd49;
	ld.global.f64 	%fd50, [%rd19+16];
	mul.f64 	%fd51, %fd6, %fd50;
	ld.global.f64 	%fd52, [%rd17+16];
	fma.rn.f64 	%fd53, %fd51, %fd52, %fd49;
	st.global.f64 	[%rd4], %fd53;
	ld.global.f64 	%fd54, [%rd19+24];
	mul.f64 	%fd55, %fd6, %fd54;
	ld.global.f64 	%fd56, [%rd17+24];
	fma.rn.f64 	%fd57, %fd55, %fd56, %fd53;
	st.global.f64 	[%rd4], %fd57;
	ld.global.f64 	%fd58, [%rd19+32];
	mul.f64 	%fd59, %fd6, %fd58;
	ld.global.f64 	%fd60, [%rd17+32];
	fma.rn.f64 	%fd61, %fd59, %fd60, %fd57;
	st.global.f64 	[%rd4], %fd61;
	ld.global.f64 	%fd62, [%rd19+40];
	mul.f64 	%fd63, %fd6, %fd62;
	ld.global.f64 	%fd64, [%rd17+40];
	fma.rn.f64 	%fd65, %fd63, %fd64, %fd61;
	st.global.f64 	[%rd4], %fd65;
	ld.global.f64 	%fd66, [%rd19+48];
	mul.f64 	%fd67, %fd6, %fd66;
	ld.global.f64 	%fd68, [%rd17+48];
	fma.rn.f64 	%fd69, %fd67, %fd68, %fd65;
	st.global.f64 	[%rd4], %fd69;
	ld.global.f64 	%fd70, [%rd19+56];
	mul.f64 	%fd71, %fd6, %fd70;
	ld.global.f64 	%fd72, [%rd17+56];
	fma.rn.f64 	%fd197, %fd71, %fd72, %fd69;
	st.global.f64 	[%rd4], %fd197;
	add.s32 	%r82, %r82, 8;
	add.s32 	%r81, %r81, 8;
	add.s32 	%r80, %r80, 8;
	setp.eq.s32 	%p7, %r82, 0;
	@%p7 bra 	$L__BB4_8;
	bra.uni 	$L__BB4_7;
$L__BB4_8:
	setp.eq.s32 	%p8, %r9, 0;
	@%p8 bra 	$L__BB4_16;
	and.b32  	%r13, %r44, 3;
	setp.lt.u32 	%p9, %r9, 4;
	@%p9 bra 	$L__BB4_11;
	add.s32 	%r62, %r3, %r77;
	mul.wide.s32 	%rd20, %r62, 8;
	add.s64 	%rd21, %rd3, %rd20;
	ld.global.f64 	%fd73, [%rd21];
	mul.f64 	%fd74, %fd6, %fd73;
	add.s32 	%r63, %r8, %r77;
	mul.wide.s32 	%rd22, %r63, 8;
	add.s64 	%rd23, %rd1, %rd22;
	ld.global.f64 	%fd75, [%rd23];
	fma.rn.f64 	%fd76, %fd74, %fd75, %fd197;
	st.global.f64 	[%rd4], %fd76;
	ld.global.f64 	%fd77, [%rd21+8];
	mul.f64 	%fd78, %fd6, %fd77;
	ld.global.f64 	%fd79, [%rd23+8];
	fma.rn.f64 	%fd80, %fd78, %fd79, %fd76;
	st.global.f64 	[%rd4], %fd80;
	ld.global.f64 	%fd81, [%rd21+16];
	mul.f64 	%fd82, %fd6, %fd81;
	ld.global.f64 	%fd83, [%rd23+16];
	fma.rn.f64 	%fd84, %fd82, %fd83, %fd80;
	st.global.f64 	[%rd4], %fd84;
	ld.global.f64 	%fd85, [%rd21+24];
	mul.f64 	%fd86, %fd6, %fd85;
	ld.global.f64 	%fd87, [%rd23+24];
	fma.rn.f64 	%fd197, %fd86, %fd87, %fd84;
	st.global.f64 	[%rd4], %fd197;
	add.s32 	%r77, %r77, 4;
$L__BB4_11:
	setp.eq.s32 	%p10, %r13, 0;
	@%p10 bra 	$L__BB4_16;
	setp.eq.s32 	%p11, %r13, 1;
	@%p11 bra 	$L__BB4_14;
	add.s32 	%r64, %r3, %r77;
	mul.wide.s32 	%rd24, %r64, 8;
	add.s64 	%rd25, %rd3, %rd24;
	ld.global.f64 	%fd88, [%rd25];
	mul.f64 	%fd89, %fd6, %fd88;
	add.s32 	%r65, %r8, %r77;
	mul.wide.s32 	%rd26, %r65, 8;
	add.s64 	%rd27, %rd1, %rd26;
	ld.global.f64 	%fd90, [%rd27];
	fma.rn.f64 	%fd91, %fd89, %fd90, %fd197;
	st.global.f64 	[%rd4], %fd91;
	ld.global.f64 	%fd92, [%rd25+8];
	mul.f64 	%fd93, %fd6, %fd92;
	ld.global.f64 	%fd94, [%rd27+8];
	fma.rn.f64 	%fd197, %fd93, %fd94, %fd91;
	st.global.f64 	[%rd4], %fd197;
	add.s32 	%r77, %r77, 2;
$L__BB4_14:
	and.b32  	%r66, %r44, 1;
	setp.eq.b32 	%p12, %r66, 1;
	not.pred 	%p13, %p12;
	@%p13 bra 	$L__BB4_16;
	add.s32 	%r67, %r3, %r77;
	mul.wide.s32 	%rd28, %r67, 8;
	add.s64 	%rd29, %rd3, %rd28;
	ld.global.f64 	%fd95, [%rd29];
	mul.f64 	%fd96, %fd6, %fd95;
	add.s32 	%r68, %r8, %r77;
	mul.wide.s32 	%rd30, %r68, 8;
	add.s64 	%rd31, %rd1, %rd30;
	ld.global.f64 	%fd97, [%rd31];
	fma.rn.f64 	%fd98, %fd96, %fd97, %fd197;
	st.global.f64 	[%rd4], %fd98;
$L__BB4_16:
	setp.lt.s32 	%p14, %r43, 1;
	@%p14 bra 	$L__BB4_28;
	mad.lo.s32 	%r18, %r43, %r1, %r41;
	and.b32  	%r19, %r43, 7;
	setp.lt.u32 	%p15, %r43, 8;
	mov.b32 	%r86, 0;
	@%p15 bra 	$L__BB4_20;
	and.b32  	%r86, %r43, 2147483640;
	neg.s32 	%r85, %r86;
	add.s64 	%rd5, %rd2, 32;
	add.s64 	%rd6, %rd1, 32;
	mov.u32 	%r83, %r18;
	mov.u32 	%r84, %r2;
$L__BB4_19:
	.pragma "nounroll";
	mul.wide.s32 	%rd32, %r84, 8;
	add.s64 	%rd33, %rd5, %rd32;
	mul.wide.s32 	%rd34, %r83, 8;
	add.s64 	%rd35, %rd6, %rd34;
	ld.global.f64 	%fd99, [%rd4];
	ld.global.f64 	%fd100, [%rd33+-32];
	mul.f64 	%fd101, %fd99, %fd100;
	mul.f64 	%fd102, %fd14, %fd101;
	ld.global.f64 	%fd103, [%rd35+-32];
	sub.f64 	%fd104, %fd103, %fd102;
	st.global.f64 	[%rd35+-32], %fd104;
	ld.global.f64 	%fd105, [%rd4];
	ld.global.f64 	%fd106, [%rd33+-24];
	mul.f64 	%fd107, %fd105, %fd106;
	mul.f64 	%fd108, %fd14, %fd107;
	ld.global.f64 	%fd109, [%rd35+-24];
	sub.f64 	%fd110, %fd109, %fd108;
	st.global.f64 	[%rd35+-24], %fd110;
	ld.global.f64 	%fd111, [%rd4];
	ld.global.f64 	%fd112, [%rd33+-16];
	mul.f64 	%fd113, %fd111, %fd112;
	mul.f64 	%fd114, %fd14, %fd113;
	ld.global.f64 	%fd115, [%rd35+-16];
	sub.f64 	%fd116, %fd115, %fd114;
	st.global.f64 	[%rd35+-16], %fd116;
	ld.global.f64 	%fd117, [%rd4];
	ld.global.f64 	%fd118, [%rd33+-8];
	mul.f64 	%fd119, %fd117, %fd118;
	mul.f64 	%fd120, %fd14, %fd119;
	ld.global.f64 	%fd121, [%rd35+-8];
	sub.f64 	%fd122, %fd121, %fd120;
	st.global.f64 	[%rd35+-8], %fd122;
	ld.global.f64 	%fd123, [%rd4];
	ld.global.f64 	%fd124, [%rd33];
	mul.f64 	%fd125, %fd123, %fd124;
	mul.f64 	%fd126, %fd14, %fd125;
	ld.global.f64 	%fd127, [%rd35];
	sub.f64 	%fd128, %fd127, %fd126;
	st.global.f64 	[%rd35], %fd128;
	ld.global.f64 	%fd129, [%rd4];
	ld.global.f64 	%fd130, [%rd33+8];
	mul.f64 	%fd131, %fd129, %fd130;
	mul.f64 	%fd132, %fd14, %fd131;
	ld.global.f64 	%fd133, [%rd35+8];
	sub.f64 	%fd134, %fd133, %fd132;
	st.global.f64 	[%rd35+8], %fd134;
	ld.global.f64 	%fd135, [%rd4];
	ld.global.f64 	%fd136, [%rd33+16];
	mul.f64 	%fd137, %fd135, %fd136;
	mul.f64 	%fd138, %fd14, %fd137;
	ld.global.f64 	%fd139, [%rd35+16];
	sub.f64 	%fd140, %fd139, %fd138;
	st.global.f64 	[%rd35+16], %fd140;
	ld.global.f64 	%fd141, [%rd4];
	ld.global.f64 	%fd142, [%rd33+24];
	mul.f64 	%fd143, %fd141, %fd142;
	mul.f64 	%fd144, %fd14, %fd143;
	ld.global.f64 	%fd145, [%rd35+24];
	sub.f64 	%fd146, %fd145, %fd144;
	st.global.f64 	[%rd35+24], %fd146;
	add.s32 	%r85, %r85, 8;
	add.s32 	%r84, %r84, 8;
	add.s32 	%r83, %r83, 8;
	setp.ne.s32 	%p16, %r85, 0;
	@%p16 bra 	$L__BB4_19;
$L__BB4_20:
	setp.eq.s32 	%p17, %r19, 0;
	@%p17 bra 	$L__BB4_28;
	and.b32  	%r35, %r43, 3;
	setp.lt.u32 	%p18, %r19, 4;
	@%p18 bra 	$L__BB4_23;
	ld.global.f64 	%fd147, [%rd4];
	add.s32 	%r70, %r2, %r86;
	mul.wide.s32 	%rd36, %r70, 8;
	add.s64 	%rd37, %rd2, %rd36;
	ld.global.f64 	%fd148, [%rd37];
	mul.f64 	%fd149, %fd147, %fd148;
	mul.f64 	%fd150, %fd14, %fd149;
	add.s32 	%r71, %r18, %r86;
	mul.wide.s32 	%rd38, %r71, 8;
	add.s64 	%rd39, %rd1, %rd38;
	ld.global.f64 	%fd151, [%rd39];
	sub.f64 	%fd152, %fd151, %fd150;
	st.global.f64 	[%rd39], %fd152;
	ld.global.f64 	%fd153, [%rd4];
	ld.global.f64 	%fd154, [%rd37+8];
	mul.f64 	%fd155, %fd153, %fd154;
	mul.f64 	%fd156, %fd14, %fd155;
	ld.global.f64 	%fd157, [%rd39+8];
	sub.f64 	%fd158, %fd157, %fd156;
	st.global.f64 	[%rd39+8], %fd158;
	ld.global.f64 	%fd159, [%rd4];
	ld.global.f64 	%fd160, [%rd37+16];
	mul.f64 	%fd161, %fd159, %fd160;
	mul.f64 	%fd162, %fd14, %fd161;
	ld.global.f64 	%fd163, [%rd39+16];
	sub.f64 	%fd164, %fd163, %fd162;
	st.global.f64 	[%rd39+16], %fd164;
	ld.global.f64 	%fd165, [%rd4];
	ld.global.f64 	%fd166, [%rd37+24];
	mul.f64 	%fd167, %fd165, %fd166;
	mul.f64 	%fd168, %fd14, %fd167;
	ld.global.f64 	%fd169, [%rd39+24];
	sub.f64 	%fd170, %fd169, %fd168;
	st.global.f64 	[%rd39+24], %fd170;
	add.s32 	%r86, %r86, 4;
$L__BB4_23:
	setp.eq.s32 	%p19, %r35, 0;
	@%p19 bra 	$L__BB4_28;
	setp.eq.s32 	%p20, %r35, 1;
	@%p20 bra 	$L__BB4_26;
	ld.global.f64 	%fd171, [%rd4];
	add.s32 	%r72, %r2, %r86;
	mul.wide.s32 	%rd40, %r72, 8;
	add.s64 	%rd41, %rd2, %rd40;
	ld.global.f64 	%fd172, [%rd41];
	mul.f64 	%fd173, %fd171, %fd172;
	mul.f64 	%fd174, %fd14, %fd173;
	add.s32 	%r73, %r18, %r86;
	mul.wide.s32 	%rd42, %r73, 8;
	add.s64 	%rd43, %rd1, %rd42;
	ld.global.f64 	%fd175, [%rd43];
	sub.f64 	%fd176, %fd175, %fd174;
	st.global.f64 	[%rd43], %fd176;
	ld.global.f64 	%fd177, [%rd4];
	ld.global.f64 	%fd178, [%rd41+8];
	mul.f64 	%fd179, %fd177, %fd178;
	mul.f64 	%fd180, %fd14, %fd179;
	ld.global.f64 	%fd181, [%rd43+8];
	sub.f64 	%fd182, %fd181, %fd180;
	st.global.f64 	[%rd43+8], %fd182;
	add.s32 	%r86, %r86, 2;
$L__BB4_26:
	and.b32  	%r74, %r43, 1;
	setp.eq.b32 	%p21, %r74, 1;
	not.pred 	%p22, %p21;
	@%p22 bra 	$L__BB4_28;
	ld.global.f64 	%fd183, [%rd4];
	add.s32 	%r75, %r2, %r86;
	mul.wide.s32 	%rd44, %r75, 8;
	add.s64 	%rd45, %rd2, %rd44;
	ld.global.f64 	%fd184, [%rd45];
	mul.f64 	%fd185, %fd183, %fd184;
	mul.f64 	%fd186, %fd14, %fd185;
	add.s32 	%r76, %r18, %r86;
	mul.wide.s32 	%rd46, %r76, 8;
	add.s64 	%rd47, %rd1, %rd46;
	ld.global.f64 	%fd187, [%rd47];
	sub.f64 	%fd188, %fd187, %fd186;
	st.global.f64 	[%rd47], %fd188;
$L__BB4_28:
	ld.global.f64 	%fd189, [%rd4];
	mul.f64 	%fd190, %fd14, %fd189;
	cvta.to.global.u64 	%rd48, %rd8;
	mul.wide.s32 	%rd49, %r4, 8;
	add.s64 	%rd50, %rd48, %rd49;
	ld.global.f64 	%fd191, [%rd50];
	sub.f64 	%fd192, %fd191, %fd190;
	st.global.f64 	[%rd50], %fd192;
$L__BB4_29:
	ret;

}


// ===== COMPILED SASS (sm_100) =====

	.target	sm_100

	.elftype	@"ET_EXEC"


//--------------------- .note.nv.tkinfo           --------------------------
	.section	.note.nv.tkinfo,"",@"SHT_NOTE"
	.sectionflags	@"SHF_NOTE_NV_TKINFO"
	.tkinfo
        /*0018*/ 	.word	0x00000002
        /*0030*/ 	.string	""
        /*0030*/ 	.string	"ptxas"
        /*0030*/ 	.string	"Cuda compilation tools, release 13.0, V13.0.88"
        /*0030*/ 	.string	"Build cuda_13.0.r13.0/compiler.36424714_0"
        /*0030*/ 	.string	"-arch sm_100 -m 64 "



//--------------------- .note.nv.cuinfo           --------------------------
	.section	.note.nv.cuinfo,"",@"SHT_NOTE"
	.sectionflags	@"SHF_NOTE_NV_CUINFO"
        /*0018*/ 	.short	0x0002
        /*001a*/ 	.short	0x0064
        /*001c*/ 	.short	0x0082
	.zero		2


//--------------------- .nv.info                  --------------------------
	.section	.nv.info,"",@"SHT_CUDA_INFO"
	.align	4


	//----- nvinfo : EIATTR_REGCOUNT
	.align		4
        /*0000*/ 	.byte	0x04, 0x2f
        /*0002*/ 	.short	(.L_1 - .L_0)
	.align		4
.L_0:
        /*0004*/ 	.word	index@(update_weights)
        /*0008*/ 	.word	0x0000000e


	//----- nvinfo : EIATTR_FRAME_SIZE
	.align		4
.L_1:
        /*000c*/ 	.byte	0x04, 0x11
        /*000e*/ 	.short	(.L_3 - .L_2)
	.align		4
.L_2:
        /*0010*/ 	.word	index@(update_weights)
        /*0014*/ 	.word	0x00000000


	//----- nvinfo : EIATTR_REGCOUNT
	.align		4
.L_3:
        /*0018*/ 	.byte	0x04, 0x2f
        /*001a*/ 	.short	(.L_5 - .L_4)
	.align		4
.L_4:
        /*001c*/ 	.word	index@(add_input)
        /*0020*/ 	.word	0x0000000a


	//----- nvinfo : EIATTR_FRAME_SIZE
	.align		4
.L_5:
        /*0024*/ 	.byte	0x04, 0x11
        /*0026*/ 	.short	(.L_7 - .L_6)
	.align		4
.L_6:
        /*0028*/ 	.word	index@(add_input)
        /*002c*/ 	.word	0x00000000


	//----- nvinfo : EIATTR_REGCOUNT
	.align		4
.L_7:
        /*0030*/ 	.byte	0x04, 0x2f
        /*0032*/ 	.short	(.L_9 - .L_8)
	.align		4
.L_8:
        /*0034*/ 	.word	index@(compute_layer)
        /*0038*/ 	.word	0x00000020


	//----- nvinfo : EIATTR_FRAME_SIZE
	.align		4
.L_9:
        /*003c*/ 	.byte	0x04, 0x11
        /*003e*/ 	.short	(.L_11 - .L_10)
	.align		4
.L_10:
        /*0040*/ 	.word	index@($__internal_2_$__cuda_sm20_dblrcp_rn_slowpath_v3)
        /*0044*/ 	.word	0x00000000


	//----- nvinfo : EIATTR_FRAME_SIZE
	.align		4
.L_11:
        /*0048*/ 	.byte	0x04, 0x11
        /*004a*/ 	.short	(.L_13 - .L_12)
	.align		4
.L_12:
        /*004c*/ 	.word	index@(compute_layer)
        /*0050*/ 	.word	0x00000000


	//----- nvinfo : EIATTR_REGCOUNT
	.align		4
.L_13:
        /*0054*/ 	.byte	0x04, 0x2f
        /*0056*/ 	.short	(.L_15 - .L_14)
	.align		4
.L_14:
        /*0058*/ 	.word	index@(learn_output)
        /*005c*/ 	.word	0x0000001e


	//----- nvinfo : EIATTR_FRAME_SIZE
	.align		4
.L_15:
        /*0060*/ 	.byte	0x04, 0x11
        /*0062*/ 	.short	(.L_17 - .L_16)
	.align		4
.L_16:
        /*0064*/ 	.word	index@($__internal_1_$__cuda_sm20_dblrcp_rn_slowpath_v3)
        /*0068*/ 	.word	0x00000000


	//----- nvinfo : EIATTR_FRAME_SIZE
	.align		4
.L_17:
        /*006c*/ 	.byte	0x04, 0x11
        /*006e*/ 	.short	(.L_19 - .L_18)
	.align		4
.L_18:
        /*0070*/ 	.word	index@(learn_output)
        /*0074*/ 	.word	0x00000000


	//----- nvinfo : EIATTR_REGCOUNT
	.align		4
.L_19:
        /*0078*/ 	.byte	0x04, 0x2f
        /*007a*/ 	.short	(.L_21 - .L_20)
	.align		4
.L_20:
        /*007c*/ 	.word	index@(learn_intermediate)
        /*0080*/ 	.word	0x0000001e


	//----- nvinfo : EIATTR_FRAME_SIZE
	.align		4
.L_21:
        /*0084*/ 	.byte	0x04, 0x11
        /*0086*/ 	.short	(.L_23 - .L_22)
	.align		4
.L_22:
        /*0088*/ 	.word	index@($__internal_0_$__cuda_sm20_dblrcp_rn_slowpath_v3)
        /*008c*/ 	.word	0x00000000


	//----- nvinfo : EIATTR_FRAME_SIZE
	.align		4
.L_23:
        /*0090*/ 	.byte	0x04, 0x11
        /*0092*/ 	.short	(.L_25 - .L_24)
	.align		4
.L_24:
        /*0094*/ 	.word	index@(learn_intermediate)
        /*0098*/ 	.word	0x00000000


	//----- nvinfo : EIATTR_MIN_STACK_SIZE
	.align		4
.L_25:
        /*009c*/ 	.byte	0x04, 0x12
        /*009e*/ 	.short	(.L_27 - .L_26)
	.align		4
.L_26:
        /*00a0*/ 	.word	index@(learn_intermediate)
        /*00a4*/ 	.word	0x00000000


	//----- nvinfo : EIATTR_MIN_STACK_SIZE
	.align		4
.L_27:
        /*00a8*/ 	.byte	0x04, 0x12
        /*00aa*/ 	.short	(.L_29 - .L_28)
	.align		4
.L_28:
        /*00ac*/ 	.word	index@(learn_output)
        /*00b0*/ 	.word	0x00000000


	//----- nvinfo : EIATTR_MIN_STACK_SIZE
	.align		4
.L_29:
        /*00b4*/ 	.byte	0x04, 0x12
        /*00b6*/ 	.short	(.L_31 - .L_30)
	.align		4
.L_30:
        /*00b8*/ 	.word	index@(compute_layer)
        /*00bc*/ 	.word	0x00000000


	//----- nvinfo : EIATTR_MIN_STACK_SIZE
	.align		4
.L_31:
        /*00c0*/ 	.byte	0x04, 0x12
        /*00c2*/ 	.short	(.L_33 - .L_32)
	.align		4
.L_32:
        /*00c4*/ 	.word	index@(add_input)
        /*00c8*/ 	.word	0x00000000


	//----- nvinfo : EIATTR_MIN_STACK_SIZE
	.align		4
.L_33:
        /*00cc*/ 	.byte	0x04, 0x12
        /*00ce*/ 	.short	(.L_35 - .L_34)
	.align		4
.L_34:
        /*00d0*/ 	.word	index@(update_weights)
        /*00d4*/ 	.word	0x00000000
.L_35:


//--------------------- .nv.compat                --------------------------
	.section	.nv.compat,"",@"SHT_CUDA_COMPAT_INFO"
	.align	4
        /*0000*/ 	.byte	0x02, 0x09, 0x00, 0x00, 0x02, 0x02, 0x01, 0x00, 0x02, 0x05, 0x05, 0x00, 0x03, 0x07, 0x01, 0x01
        /*0010*/ 	.byte	0x02, 0x03, 0x00, 0x00, 0x02, 0x06, 0x01, 0x00, 0x04, 0x0b, 0x08, 0x00, 0x01, 0x00, 0x00, 0x00
        /*0020*/ 	.byte	0x00, 0x00, 0x00, 0x00


//--------------------- .nv.info.learn_intermediate --------------------------
	.section	.nv.info.learn_intermediate,"",@"SHT_CUDA_INFO"
	.sectionflags	@""
	.align	4


	//----- nvinfo : EIATTR_CUDA_API_VERSION
	.align		4
        /*0000*/ 	.byte	0x04, 0x37
        /*0002*/ 	.short	(.L_37 - .L_36)
.L_36:
        /*0004*/ 	.word	0x00000082


	//----- nvinfo : EIATTR_KPARAM_INFO
	.align		4
.L_37:
        /*0008*/ 	.byte	0x04, 0x17
        /*000a*/ 	.short	(.L_39 - .L_38)
.L_38:
        /*000c*/ 	.word	0x00000000
        /*0010*/ 	.short	0x000a
        /*0012*/ 	.short	0x0040
        /*0014*/ 	.byte	0x00, 0xf0, 0x21, 0x00


	//----- nvinfo : EIATTR_KPARAM_INFO
	.align		4
.L_39:
        /*0018*/ 	.byte	0x04, 0x17
        /*001a*/ 	.short	(.L_41 - .L_40)
.L_40:
        /*001c*/ 	.word	0x00000000
        /*0020*/ 	.short	0x0009
        /*0022*/ 	.short	0x0038
        /*0024*/ 	.byte	0x00, 0xf0, 0x11, 0x00


	//----- nvinfo : EIATTR_KPARAM_INFO
	.align		4
.L_41:
        /*0028*/ 	.byte	0x04, 0x17
        /*002a*/ 	.short	(.L_43 - .L_42)
.L_42:
        /*002c*/ 	.word	0x00000000
        /*0030*/ 	.short	0x0008
        /*0032*/ 	.short	0x0034
        /*0034*/ 	.byte	0x00, 0xf0, 0x11, 0x00


	//----- nvinfo : EIATTR_KPARAM_INFO
	.align		4
.L_43:
        /*0038*/ 	.byte	0x04, 0x17
        /*003a*/ 	.short	(.L_45 - .L_44)
.L_44:
        /*003c*/ 	.word	0x00000000
        /*0040*/ 	.short	0x0007
        /*0042*/ 	.short	0x0030
        /*0044*/ 	.byte	0x00, 0xf0, 0x11, 0x00


	//----- nvinfo : EIATTR_KPARAM_INFO
	.align		4
.L_45:
        /*0048*/ 	.byte	0x04, 0x17
        /*004a*/ 	.short	(.L_47 - .L_46)
.L_46:
        /*004c*/ 	.word	0x00000000
        /*0050*/ 	.short	0x0006
        /*0052*/ 	.short	0x002c
        /*0054*/ 	.byte	0x00, 0xf0, 0x11, 0x00


	//----- nvinfo : EIATTR_KPARAM_INFO
	.align		4
.L_47:
        /*0058*/ 	.byte	0x04, 0x17
        /*005a*/ 	.short	(.L_49 - .L_48)
.L_48:
        /*005c*/ 	.word	0x00000000
        /*0060*/ 	.short	0x0005
        /*0062*/ 	.short	0x0028
        /*0064*/ 	.byte	0x00, 0xf0, 0x11, 0x00


	//----- nvinfo : EIATTR_KPARAM_INFO
	.align		4
.L_49:
        /*0068*/ 	.byte	0x04, 0x17
        /*006a*/ 	.short	(.L_51 - .L_50)
.L_50:
        /*006c*/ 	.word	0x00000000
        /*0070*/ 	.short	0x0004
        /*0072*/ 	.short	0x0020
        /*0074*/ 	.byte	0x00, 0xf5, 0x21, 0x00


	//----- nvinfo : EIATTR_KPARAM_INFO
	.align		4
.L_51:
        /*0078*/ 	.byte	0x04, 0x17
        /*007a*/ 	.short	(.L_53 - .L_52)
.L_52:
        /*007c*/ 	.word	0x00000000
        /*0080*/ 	.short	0x0003
        /*0082*/ 	.short	0x0018
        /*0084*/ 	.byte	0x00, 0xf5, 0x21, 0x00


	//----- nvinfo : EIATTR_KPARAM_INFO
	.align		4
.L_53:
        /*0088*/ 	.byte	0x04, 0x17
        /*008a*/ 	.short	(.L_55 - .L_54)
.L_54:
        /*008c*/ 	.word	0x00000000
        /*0090*/ 	.short	0x0002
        /*0092*/ 	.short	0x0010
        /*0094*/ 	.byte	0x00, 0xf5, 0x21, 0x00


	//----- nvinfo : EIATTR_KPARAM_INFO
	.align		4
.L_55:
        /*0098*/ 	.byte	0x04, 0x17
        /*009a*/ 	.short	(.L_57 - .L_56)
.L_56:
        /*009c*/ 	.word	0x00000000
        /*00a0*/ 	.short	0x0001
        /*00a2*/ 	.short	0x0008
        /*00a4*/ 	.byte	0x00, 0xf5, 0x21, 0x00


	//----- nvinfo : EIATTR_KPARAM_INFO
	.align		4
.L_57:
        /*00a8*/ 	.byte	0x04, 0x17
        /*00aa*/ 	.short	(.L_59 - .L_58)
.L_58:
        /*00ac*/ 	.word	0x00000000
        /*00b0*/ 	.short	0x0000
        /*00b2*/ 	.short	0x0000
        /*00b4*/ 	.byte	0x00, 0xf5, 0x21, 0x00


	//----- nvinfo : EIATTR_SPARSE_MMA_MASK
	.align		4
.L_59:
        /*00b8*/ 	.byte	0x03, 0x50
        /*00ba*/ 	.short	0x0000


	//----- nvinfo : EIATTR_MAXREG_COUNT
	.align		4
        /*00bc*/ 	.byte	0x03, 0x1b
        /*00be*/ 	.short	0x00ff


	//----- nvinfo : EIATTR_MERCURY_ISA_VERSION
	.align		4
        /*00c0*/ 	.byte	0x03, 0x5f
        /*00c2*/ 	.short	0x0101


	//----- nvinfo : EIATTR_VRC_CTA_INIT_COUNT
	.align		4
        /*00c4*/ 	.byte	0x02, 0x4a
	.zero		1
	.zero		1


	//----- nvinfo : EIATTR_EXIT_INSTR_OFFSETS
	.align		4
        /*00c8*/ 	.byte	0x04, 0x1c
        /*00ca*/ 	.short	(.L_61 - .L_60)


	//   ....[0]....
.L_60:
        /*00cc*/ 	.word	0x00000070


	//   ....[1]....
        /*00d0*/ 	.word	0x00001870


	//----- nvinfo : EIATTR_CRS_STACK_SIZE
	.align		4
.L_61:
        /*00d4*/ 	.byte	0x04, 0x1e
        /*00d6*/ 	.short	(.L_63 - .L_62)
.L_62:
        /*00d8*/ 	.word	0x00000000


	//----- nvinfo : EIATTR_CBANK_PARAM_SIZE
	.align		4
.L_63:
        /*00dc*/ 	.byte	0x03, 0x19
        /*00de*/ 	.short	0x0048


	//----- nvinfo : EIATTR_PARAM_CBANK
	.align		4
        /*00e0*/ 	.byte	0x04, 0x0a
        /*00e2*/ 	.short	(.L_65 - .L_64)
	.align		4
.L_64:
        /*00e4*/ 	.word	index@(.nv.constant0.learn_intermediate)
        /*00e8*/ 	.short	0x0380
        /*00ea*/ 	.short	0x0048


	//----- nvinfo : EIATTR_SW_WAR
	.align		4
.L_65:
        /*00ec*/ 	.byte	0x04, 0x36
        /*00ee*/ 	.short	(.L_67 - .L_66)
.L_66:
        /*00f0*/ 	.word	0x00000008
.L_67:


//--------------------- .nv.info.learn_output     --------------------------
	.section	.nv.info.learn_output,"",@"SHT_CUDA_INFO"
	.sectionflags	@""
	.align	4


	//----- nvinfo : EIATTR_CUDA_API_VERSION
	.align		4
        /*0000*/ 	.byte	0x04, 0x37
        /*0002*/ 	.short	(.L_69 - .L_68)
.L_68:
        /*0004*/ 	.word	0x00000082


	//----- nvinfo : EIATTR_KPARAM_INFO
	.align		4
.L_69:
        /*0008*/ 	.byte	0x04, 0x17
        /*000a*/ 	.short	(.L_71 - .L_70)
.L_70:
        /*000c*/ 	.word	0x00000000
        /*0010*/ 	.short	0x000a
        /*0012*/ 	.short	0x0040
        /*0014*/ 	.byte	0x00, 0xf0, 0x21, 0x00


	//----- nvinfo : EIATTR_KPARAM_INFO
	.align		4
.L_71:
        /*0018*/ 	.byte	0x04, 0x17
        /*001a*/ 	.short	(.L_73 - .L_72)
.L_72:
        /*001c*/ 	.word	0x00000000
        /*0020*/ 	.short	0x0009
        /*0022*/ 	.short	0x0038
        /*0024*/ 	.byte	0x00, 0xf0, 0x11, 0x00


	//----- nvinfo : EIATTR_KPARAM_INFO
	.align		4
.L_73:
        /*0028*/ 	.byte	0x04, 0x17
        /*002a*/ 	.short	(.L_75 - .L_74)
.L_74:
        /*002c*/ 	.word	0x00000000
        /*0030*/ 	.short	0x0008
        /*0032*/ 	.short	0x0034
        /*0034*/ 	.byte	0x00, 0xf0, 0x11, 0x00


	//----- nvinfo : EIATTR_KPARAM_INFO
	.align		4
.L_75:
        /*0038*/ 	.byte	0x04, 0x17
        /*003a*/ 	.short	(.L_77 - .L_76)
.L_76:
        /*003c*/ 	.word	0x00000000
        /*0040*/ 	.short	0x0007
        /*0042*/ 	.short	0x0030
        /*0044*/ 	.byte	0x00, 0xf0, 0x11, 0x00


	//----- nvinfo : EIATTR_KPARAM_INFO
	.align		4
.L_77:
        /*0048*/ 	.byte	0x04, 0x17
        /*004a*/ 	.short	(.L_79 - .L_78)
.L_78:
        /*004c*/ 	.word	0x00000000
        /*0050*/ 	.short	0x0006
        /*0052*/ 	.short	0x002c
        /*0054*/ 	.byte	0x00, 0xf0, 0x11, 0x00


	//----- nvinfo : EIATTR_KPARAM_INFO
	.align		4
.L_79:
        /*0058*/ 	.byte	0x04, 0x17
        /*005a*/ 	.short	(.L_81 - .L_80)
.L_80:
        /*005c*/ 	.word	0x00000000
        /*0060*/ 	.short	0x0005
        /*0062*/ 	.short	0x0028
        /*0064*/ 	.byte	0x00, 0xf0, 0x11, 0x00


	//----- nvinfo : EIATTR_KPARAM_INFO
	.align		4
.L_81:
        /*0068*/ 	.byte	0x04, 0x17
        /*006a*/ 	.short	(.L_83 - .L_82)
.L_82:
        /*006c*/ 	.word	0x00000000
        /*0070*/ 	.short	0x0004
        /*0072*/ 	.short	0x0020
        /*0074*/ 	.byte	0x00, 0xf5, 0x21, 0x00


	//----- nvinfo : EIATTR_KPARAM_INFO
	.align		4
.L_83:
        /*0078*/ 	.byte	0x04, 0x17
        /*007a*/ 	.short	(.L_85 - .L_84)
.L_84:
        /*007c*/ 	.word	0x00000000
        /*0080*/ 	.short	0x0003
        /*0082*/ 	.short	0x0018
        /*0084*/ 	.byte	0x00, 0xf5, 0x21, 0x00


	//----- nvinfo : EIATTR_KPARAM_INFO
	.align		4
.L_85:
        /*0088*/ 	.byte	0x04, 0x17
        /*008a*/ 	.short	(.L_87 - .L_86)
.L_86:
        /*008c*/ 	.word	0x00000000
        /*0090*/ 	.short	0x0002
        /*0092*/ 	.short	0x0010
        /*0094*/ 	.byte	0x00, 0xf5, 0x21, 0x00


	//----- nvinfo : EIATTR_KPARAM_INFO
	.align		4
.L_87:
        /*0098*/ 	.byte	0x04, 0x17
        /*009a*/ 	.short	(.L_89 - .L_88)
.L_88:
        /*009c*/ 	.word	0x00000000
        /*00a0*/ 	.short	0x0001
        /*00a2*/ 	.short	0x0008
        /*00a4*/ 	.byte	0x00, 0xf5, 0x21, 0x00


	//----- nvinfo : EIATTR_KPARAM_INFO
	.align		4
.L_89:
        /*00a8*/ 	.byte	0x04, 0x17
        /*00aa*/ 	.short	(.L_91 - .L_90)
.L_90:
        /*00ac*/ 	.word	0x00000000
        /*00b0*/ 	.short	0x0000
        /*00b2*/ 	.short	0x0000
        /*00b4*/ 	.byte	0x00, 0xf5, 0x21, 0x00


	//----- nvinfo : EIATTR_SPARSE_MMA_MASK
	.align		4
.L_91:
        /*00b8*/ 	.byte	0x03, 0x50
        /*00ba*/ 	.short	0x0000


	//----- nvinfo : EIATTR_MAXREG_COUNT
	.align		4
        /*00bc*/ 	.byte	0x03, 0x1b
        /*00be*/ 	.short	0x00ff


	//----- nvinfo : EIATTR_MERCURY_ISA_VERSION
	.align		4
        /*00c0*/ 	.byte	0x03, 0x5f
        /*00c2*/ 	.short	0x0101


	//----- nvinfo : EIATTR_VRC_CTA_INIT_COUNT
	.align		4
        /*00c4*/ 	.byte	0x02, 0x4a
	.zero		1
	.zero		1


	//----- nvinfo : EIATTR_EXIT_INSTR_OFFSETS
	.align		4
        /*00c8*/ 	.byte	0x04, 0x1c
        /*00ca*/ 	.short	(.L_93 - .L_92)


	//   ....[0]....
.L_92:
        /*00cc*/ 	.word	0x00000070


	//   ....[1]....
        /*00d0*/ 	.word	0x00000ff0


	//----- nvinfo : EIATTR_CRS_STACK_SIZE
	.align		4
.L_93:
        /*00d4*/ 	.byte	0x04, 0x1e
        /*00d6*/ 	.short	(.L_95 - .L_94)
.L_94:
        /*00d8*/ 	.word	0x00000000


	//----- nvinfo : EIATTR_CBANK_PARAM_SIZE
	.align		4
.L_95:
        /*00dc*/ 	.byte	0x03, 0x19
        /*00de*/ 	.short	0x0048


	//----- nvinfo : EIATTR_PARAM_CBANK
	.align		4
        /*00e0*/ 	.byte	0x04, 0x0a
        /*00e2*/ 	.short	(.L_97 - .L_96)
	.align		4
.L_96:
        /*00e4*/ 	.word	index@(.nv.constant0.learn_output)
        /*00e8*/ 	.short	0x0380
        /*00ea*/ 	.short	0x0048


	//----- nvinfo : EIATTR_SW_WAR
	.align		4
.L_97:
        /*00ec*/ 	.byte	0x04, 0x36
        /*00ee*/ 	.short	(.L_99 - .L_98)
.L_98:
        /*00f0*/ 	.word	0x00000008
.L_99:


//--------------------- .nv.info.compute_layer    --------------------------
	.section	.nv.info.compute_layer,"",@"SHT_CUDA_INFO"
	.sectionflags	@""
	.align	4


	//----- nvinfo : EIATTR_CUDA_API_VERSION
	.align		4
        /*0000*/ 	.byte	0x04, 0x37
        /*0002*/ 	.short	(.L_101 - .L_100)
.L_100:
        /*0004*/ 	.word	0x00000082


	//----- nvinfo : EIATTR_KPARAM_INFO
	.align		4
.L_101:
        /*0008*/ 	.byte	0x04, 0x17
        /*000a*/ 	.short	(.L_103 - .L_102)
.L_102:
        /*000c*/ 	.word	0x00000000
        /*0010*/ 	.short	0x0008
        /*0012*/ 	.short	0x0034
        /*0014*/ 	.byte	0x00, 0xf0, 0x11, 0x00


	//----- nvinfo : EIATTR_KPARAM_INFO
	.align		4
.L_103:
        /*0018*/ 	.byte	0x04, 0x17
        /*001a*/ 	.short	(.L_105 - .L_104)
.L_104:
        /*001c*/ 	.word	0x00000000
        /*0020*/ 	.short	0x0007
        /*0022*/ 	.short	0x0030
        /*0024*/ 	.byte	0x00, 0xf0, 0x11, 0x00


	//----- nvinfo : EIATTR_KPARAM_INFO
	.align		4
.L_105:
        /*0028*/ 	.byte	0x04, 0x17
        /*002a*/ 	.short	(.L_107 - .L_106)
.L_106:
        /*002c*/ 	.word	0x00000000
        /*0030*/ 	.short	0x0006
        /*0032*/ 	.short	0x002c
        /*0034*/ 	.byte	0x00, 0xf0, 0x11, 0x00


	//----- nvinfo : EIATTR_KPARAM_INFO
	.align		4
.L_107:
        /*0038*/ 	.byte	0x04, 0x17
        /*003a*/ 	.short	(.L_109 - .L_108)
.L_108:
        /*003c*/ 	.word	0x00000000
        /*0040*/ 	.short	0x0005
        /*0042*/ 	.short	0x0028
        /*0044*/ 	.byte	0x00, 0xf0, 0x11, 0x00


	//----- nvinfo : EIATTR_KPARAM_INFO
	.align		4
.L_109:
        /*0048*/ 	.byte	0x04, 0x17
        /*004a*/ 	.short	(.L_111 - .L_110)
.L_110:
        /*004c*/ 	.word	0x00000000
        /*0050*/ 	.short	0x0004
        /*0052*/ 	.short	0x0020
        /*0054*/ 	.byte	0x00, 0xf5, 0x21, 0x00


	//----- nvinfo : EIATTR_KPARAM_INFO
	.align		4
.L_111:
        /*0058*/ 	.byte	0x04, 0x17
        /*005a*/ 	.short	(.L_113 - .L_112)
.L_112:
        /*005c*/ 	.word	0x00000000
        /*0060*/ 	.short	0x0003
        /*0062*/ 	.short	0x0018
        /*0064*/ 	.byte	0x00, 0xf5, 0x21, 0x00


	//----- nvinfo : EIATTR_KPARAM_INFO
	.align		4
.L_113:
        /*0068*/ 	.byte	0x04, 0x17
        /*006a*/ 	.short	(.L_115 - .L_114)
.L_114:
        /*006c*/ 	.word	0x00000000
        /*0070*/ 	.short	0x0002
        /*0072*/ 	.short	0x0010
        /*0074*/ 	.byte	0x00, 0xf5, 0x21, 0x00


	//----- nvinfo : EIATTR_KPARAM_INFO
	.align		4
.L_115:
        /*0078*/ 	.byte	0x04, 0x17
        /*007a*/ 	.short	(.L_117 - .L_116)
.L_116:
        /*007c*/ 	.word	0x00000000
        /*0080*/ 	.short	0x0001
        /*0082*/ 	.short	0x0008
        /*0084*/ 	.byte	0x00, 0xf5, 0x21, 0x00


	//----- nvinfo : EIATTR_KPARAM_INFO
	.align		4
.L_117:
        /*0088*/ 	.byte	0x04, 0x17
        /*008a*/ 	.short	(.L_119 - .L_118)
.L_118:
        /*008c*/ 	.word	0x00000000
        /*0090*/ 	.short	0x0000
        /*0092*/ 	.short	0x0000
        /*0094*/ 	.byte	0x00, 0xf5, 0x21, 0x00


	//----- nvinfo : EIATTR_SPARSE_MMA_MASK
	.align		4
.L_119:
        /*0098*/ 	.byte	0x03, 0x50
        /*009a*/ 	.short	0x0000


	//----- nvinfo : EIATTR_MAXREG_COUNT
	.align		4
        /*009c*/ 	.byte	0x03, 0x1b
        /*009e*/ 	.short	0x00ff


	//----- nvinfo : EIATTR_MERCURY_ISA_VERSION
	.align		4
        /*00a0*/ 	.byte	0x03, 0x5f
        /*00a2*/ 	.short	0x0101


	//----- nvinfo : EIATTR_VRC_CTA_INIT_COUNT
	.align		4
        /*00a4*/ 	.byte	0x02, 0x4a
	.zero		1
	.zero		1


	//----- nvinfo : EIATTR_EXIT_INSTR_OFFSETS
	.align		4
        /*00a8*/ 	.byte	0x04, 0x1c
        /*00aa*/ 	.short	(.L_121 - .L_120)


	//   ....[0]....
.L_120:
        /*00ac*/ 	.word	0x00000070


	//   ....[1]....
        /*00b0*/ 	.word	0x00000d40


	//----- nvinfo : EIATTR_CRS_STACK_SIZE
	.align		4
.L_121:
        /*00b4*/ 	.byte	0x04, 0x1e
        /*00b6*/ 	.short	(.L_123 - .L_122)
.L_122:
        /*00b8*/ 	.word	0x00000000


	//----- nvinfo : EIATTR_CBANK_PARAM_SIZE
	.align		4
.L_123:
        /*00bc*/ 	.byte	0x03, 0x19
        /*00be*/ 	.short	0x0038


	//----- nvinfo : EIATTR_PARAM_CBANK
	.align		4
        /*00c0*/ 	.byte	0x04, 0x0a
        /*00c2*/ 	.short	(.L_125 - .L_124)
	.align		4
.L_124:
        /*00c4*/ 	.word	index@(.nv.constant0.compute_layer)
        /*00c8*/ 	.short	0x0380
        /*00ca*/ 	.short	0x0038


	//----- nvinfo : EIATTR_SW_WAR
	.align		4
.L_125:
        /*00cc*/ 	.byte	0x04, 0x36
        /*00ce*/ 	.short	(.L_127 - .L_126)
.L_126:
        /*00d0*/ 	.word	0x00000008
.L_127:


//--------------------- .nv.info.add_input        --------------------------
	.section	.nv.info.add_input,"",@"SHT_CUDA_INFO"
	.sectionflags	@""
	.align	4


	//----- nvinfo : EIATTR_CUDA_API_VERSION
	.align		4
        /*0000*/ 	.byte	0x04, 0x37
        /*0002*/ 	.short	(.L_129 - .L_128)
.L_128:
        /*0004*/ 	.word	0x00000082


	//----- nvinfo : EIATTR_KPARAM_INFO
	.align		4
.L_129:
        /*0008*/ 	.byte	0x04, 0x17
        /*000a*/ 	.short	(.L_131 - .L_130)
.L_130:
        /*000c*/ 	.word	0x00000000
        /*0010*/ 	.short	0x0002
        /*0012*/ 	.short	0x0010
        /*0014*/ 	.byte	0x00, 0xf0, 0x11, 0x00


	//----- nvinfo : EIATTR_KPARAM_INFO
	.align		4
.L_131:
        /*0018*/ 	.byte	0x04, 0x17
        /*001a*/ 	.short	(.L_133 - .L_132)
.L_132:
        /*001c*/ 	.word	0x00000000
        /*0020*/ 	.short	0x0001
        /*0022*/ 	.short	0x0008
        /*0024*/ 	.byte	0x00, 0xf5, 0x21, 0x00


	//----- nvinfo : EIATTR_KPARAM_INFO
	.align		4
.L_133:
        /*0028*/ 	.byte	0x04, 0x17
        /*002a*/ 	.short	(.L_135 - .L_134)
.L_134:
        /*002c*/ 	.word	0x00000000
        /*0030*/ 	.short	0x0000
        /*0032*/ 	.short	0x0000
        /*0034*/ 	.byte	0x00, 0xf5, 0x21, 0x00


	//----- nvinfo : EIATTR_SPARSE_MMA_MASK
	.align		4
.L_135:
        /*0038*/ 	.byte	0x03, 0x50
        /*003a*/ 	.short	0x0000


	//----- nvinfo : EIATTR_MAXREG_COUNT
	.align		4
        /*003c*/ 	.byte	0x03, 0x1b
        /*003e*/ 	.short	0x00ff


	//----- nvinfo : EIATTR_MERCURY_ISA_VERSION
	.align		4
        /*0040*/ 	.byte	0x03, 0x5f
        /*0042*/ 	.short	0x0101


	//----- nvinfo : EIATTR_VRC_CTA_INIT_COUNT
	.align		4
        /*0044*/ 	.byte	0x02, 0x4a
	.zero		1
	.zero		1


	//----- nvinfo : EIATTR_EXIT_INSTR_OFFSETS
	.align		4
        /*0048*/ 	.byte	0x04, 0x1c
        /*004a*/ 	.short	(.L_137 - .L_136)


	//   ....[0]....
.L_136:
        /*004c*/ 	.word	0x00000070


	//   ....[1]....
        /*0050*/ 	.word	0x000000f0


	//----- nvinfo : EIATTR_CBANK_PARAM_SIZE
	.align		4
.L_137:
        /*0054*/ 	.byte	0x03, 0x19
        /*0056*/ 	.short	0x0014


	//----- nvinfo : EIATTR_PARAM_CBANK
	.align		4
        /*0058*/ 	.byte	0x04, 0x0a
        /*005a*/ 	.short	(.L_139 - .L_138)
	.align		4
.L_138:
        /*005c*/ 	.word	index@(.nv.constant0.add_input)
        /*0060*/ 	.short	0x0380
        /*0062*/ 	.short	0x0014


	//----- nvinfo : EIATTR_SW_WAR
	.align		4
.L_139:
        /*0064*/ 	.byte	0x04, 0x36
        /*0066*/ 	.short	(.L_141 - .L_140)
.L_140:
        /*0068*/ 	.word	0x00000008
.L_141:


//--------------------- .nv.info.update_weights   --------------------------
	.section	.nv.info.update_weights,"",@"SHT_CUDA_INFO"
	.sectionflags	@""
	.align	4


	//----- nvinfo : EIATTR_CUDA_API_VERSION
	.align		4
        /*0000*/ 	.byte	0x04, 0x37
        /*0002*/ 	.short	(.L_143 - .L_142)
.L_142:
        /*0004*/ 	.word	0x00000082


	//----- nvinfo : EIATTR_KPARAM_INFO
	.align		4
.L_143:
        /*0008*/ 	.byte	0x04, 0x17
        /*000a*/ 	.short	(.L_145 - .L_144)
.L_144:
        /*000c*/ 	.word	0x00000000
        /*0010*/ 	.short	0x0004
        /*0012*/ 	.short	0x0020
        /*0014*/ 	.byte	0x00, 0xf0, 0x11, 0x00


	//----- nvinfo : EIATTR_KPARAM_INFO
	.align		4
.L_145:
        /*0018*/ 	.byte	0x04, 0x17
        /*001a*/ 	.short	(.L_147 - .L_146)
.L_146:
        /*001c*/ 	.word	0x00000000
        /*0020*/ 	.short	0x0003
        /*0022*/ 	.short	0x0018
        /*0024*/ 	.byte	0x00, 0xf0, 0x21, 0x00


	//----- nvinfo : EIATTR_KPARAM_INFO
	.align		4
.L_147:
        /*0028*/ 	.byte	0x04, 0x17
        /*002a*/ 	.short	(.L_149 - .L_148)
.L_148:
        /*002c*/ 	.word	0x00000000
        /*0030*/ 	.short	0x0002
        /*0032*/ 	.short	0x0010
        /*0034*/ 	.byte	0x00, 0xf5, 0x21, 0x00


	//----- nvinfo : EIATTR_KPARAM_INFO
	.align		4
.L_149:
        /*0038*/ 	.byte	0x04, 0x17
        /*003a*/ 	.short	(.L_151 - .L_150)
.L_150:
        /*003c*/ 	.word	0x00000000
        /*0040*/ 	.short	0x0001
        /*0042*/ 	.short	0x0008
        /*0044*/ 	.byte	0x00, 0xf0, 0x21, 0x00


	//----- nvinfo : EIATTR_KPARAM_INFO
	.align		4
.L_151:
        /*0048*/ 	.byte	0x04, 0x17
        /*004a*/ 	.short	(.L_153 - .L_152)
.L_152:
        /*004c*/ 	.word	0x00000000
        /*0050*/ 	.short	0x0000
        /*0052*/ 	.short	0x0000
        /*0054*/ 	.byte	0x00, 0xf5, 0x21, 0x00


	//----- nvinfo : EIATTR_SPARSE_MMA_MASK
	.align		4
.L_153:
        /*0058*/ 	.byte	0x03, 0x50
        /*005a*/ 	.short	0x0000


	//----- nvinfo : EIATTR_MAXREG_COUNT
	.align		4
        /*005c*/ 	.byte	0x03, 0x1b
        /*005e*/ 	.short	0x00ff


	//----- nvinfo : EIATTR_MERCURY_ISA_VERSION
	.align		4
        /*0060*/ 	.byte	0x03, 0x5f
        /*0062*/ 	.short	0x0101


	//----- nvinfo : EIATTR_VRC_CTA_INIT_COUNT
	.align		4
        /*0064*/ 	.byte	0x02, 0x4a
	.zero		1
	.zero		1


	//----- nvinfo : EIATTR_EXIT_INSTR_OFFSETS
	.align		4
        /*0068*/ 	.byte	0x04, 0x1c
        /*006a*/ 	.short	(.L_155 - .L_154)


	//   ....[0]....
.L_154:
        /*006c*/ 	.word	0x00000070


	//   ....[1]....
        /*0070*/ 	.word	0x00000140


	//----- nvinfo : EIATTR_CBANK_PARAM_SIZE
	.align		4
.L_155:
        /*0074*/ 	.byte	0x03, 0x19
        /*0076*/ 	.short	0x0024


	//----- nvinfo : EIATTR_PARAM_CBANK
	.align		4
        /*0078*/ 	.byte	0x04, 0x0a
        /*007a*/ 	.short	(.L_157 - .L_156)
	.align		4
.L_156:
        /*007c*/ 	.word	index@(.nv.constant0.update_weights)
        /*0080*/ 	.short	0x0380
        /*0082*/ 	.short	0x0024


	//----- nvinfo : EIATTR_SW_WAR
	.align		4
.L_157:
        /*0084*/ 	.byte	0x04, 0x36
        /*0086*/ 	.short	(.L_159 - .L_158)
.L_158:
        /*0088*/ 	.word	0x00000008
.L_159:


//--------------------- .nv.callgraph             --------------------------
	.section	.nv.callgraph,"",@"SHT_CUDA_CALLGRAPH"
	.align	4
	.sectionentsize	8
	.align		4
        /*0000*/ 	.word	0x00000000
	.align		4
        /*0004*/ 	.word	0xffffffff
	.align		4
        /*0008*/ 	.word	0x00000000
	.align		4
        /*000c*/ 	.word	0xfffffffe
	.align		4
        /*0010*/ 	.word	0x00000000
	.align		4
        /*0014*/ 	.word	0xfffffffd
	.align		4
        /*0018*/ 	.word	0x00000000
	.align		4
        /*001c*/ 	.word	0xfffffffc


//--------------------- .text.learn_intermediate  --------------------------
	.section	.text.learn_intermediate,"ax",@progbits
	.align	128
        .global         learn_intermediate
        .type           learn_intermediate,@function
        .size           learn_intermediate,(.L_x_45 - learn_intermediate)
        .other          learn_intermediate,@"STO_CUDA_ENTRY STV_DEFAULT"
learn_intermediate:
.text.learn_intermediate:
[----:B------:R-:W-:Y:S01]  /*0000*/  LDC R1, c[0x0][0x37c] ;  /* 0x0000df00ff017b82 */ /* 0x000fe20000000800 */
[----:B------:R-:W0:Y:S07]  /*0010*/  S2R R6, SR_TID.X ;  /* 0x0000000000067919 */ /* 0x000e2e0000002100 */
[----:B------:R-:W0:Y:S01]  /*0020*/  S2UR UR4, SR_CTAID.X ;  /* 0x00000000000479c3 */ /* 0x000e220000002500 */
[----:B------:R-:W1:Y:S07]  /*0030*/  LDCU UR5, c[0x0][0x3b0] ;  /* 0x00007600ff0577ac */ /* 0x000e6e0008000800 */
[----:B------:R-:W0:Y:S02]  /*0040*/  LDC R3, c[0x0][0x360] ;  /* 0x0000d800ff037b82 */ /* 0x000e240000000800 */
[----:B0-----:R-:W-:-:S05]  /*0050*/  IMAD R6, R3, UR4, R6 ;  /* 0x0000000403067c24 */ /* 0x001fca000f8e0206 */
[----:B-1----:R-:W-:-:S13]  /*0060*/  ISETP.GE.AND P0, PT, R6, UR5, PT ;  /* 0x0000000506007c0c */ /* 0x002fda000bf06270 */
[----:B------:R-:W-:Y:S05]  /*0070*/  @P0 EXIT ;  /* 0x000000000000094d */ /* 0x000fea0003800000 */
[----:B------:R-:W0:Y:S01]  /*0080*/  LDC.64 R10, c[0x0][0x388] ;  /* 0x0000e200ff0a7b82 */ /* 0x000e220000000a00 */
[----:B------:R-:W1:Y:S01]  /*0090*/  LDCU UR4, c[0x0][0x3a8] ;  /* 0x00007500ff0477ac */ /* 0x000e620008000800 */
[----:B------:R-:W2:Y:S06]  /*00a0*/  LDCU.64 UR8, c[0x0][0x358] ;  /* 0x00006b00ff0877ac */ /* 0x000eac0008000a00 */
[----:B------:R-:W3:Y:S01]  /*00b0*/  LDC.64 R2, c[0x0][0x390] ;  /* 0x0000e400ff027b82 */ /* 0x000ee20000000a00 */
[----:B-1----:R-:W-:-:S04]  /*00c0*/  VIADD R0, R6, UR4 ;  /* 0x0000000406007c36 */ /* 0x002fc80008000000 */
[----:B0-----:R-:W-:-:S05]  /*00d0*/  IMAD.WIDE R10, R0, 0x8, R10 ;  /* 0x00000008000a7825 */ /* 0x001fca00078e020a */
[----:B--2---:R0:W-:Y:S01]  /*00e0*/  STG.E.64 desc[UR8][R10.64], RZ ;  /* 0x000000ff0a007986 */ /* 0x0041e2000c101b08 */
[----:B---3--:R-:W-:-:S06]  /*00f0*/  IMAD.WIDE R2, R0, 0x8, R2 ;  /* 0x0000000800027825 */ /* 0x008fcc00078e0202 */
[----:B------:R-:W2:Y:S01]  /*0100*/  LDG.E.64 R2, desc[UR8][R2.64] ;  /* 0x0000000802027981 */ /* 0x000ea2000c1e1b00 */
[----:B------:R-:W-:Y:S02]  /*0110*/  HFMA2 R5, -RZ, RZ, 1.9912109375, 0.00128841400146484375 ;  /* 0x3ff71547ff057431 */ /* 0x000fe400000001ff */
[----:B------:R-:W-:Y:S01]  /*0120*/  IMAD.MOV.U32 R4, RZ, RZ, 0x652b82fe ;  /* 0x652b82feff047424 */ /* 0x000fe200078e00ff */
[----:B------:R-:W-:Y:S01]  /*0130*/  UMOV UR4, 0xfefa39ef ;  /* 0xfefa39ef00047882 */ /* 0x000fe20000000000 */
[----:B------:R-:W-:Y:S01]  /*0140*/  UMOV UR5, 0x3fe62e42 ;  /* 0x3fe62e4200057882 */ /* 0x000fe20000000000 */
[----:B------:R-:W-:Y:S03]  /*0150*/  BSSY.RECONVERGENT B0, `(.L_x_0) ;  /* 0x0000037000007945 */ /* 0x000fe60003800200 */
[----:B--2---:R-:W-:Y:S02]  /*0160*/  DFMA R4, R2, -R4, 6.75539944105574400000e+15 ;  /* 0x433800000204742b */ /* 0x004fe40000000804 */
[----:B------:R-:W-:-:S06]  /*0170*/  DADD R14, -RZ, -R2 ;  /* 0x00000000ff0e7229 */ /* 0x000fcc0000000902 */
[----:B------:R-:W-:-:S04]  /*0180*/  DADD R8, R4, -6.75539944105574400000e+15 ;  /* 0xc338000004087429 */ /* 0x000fc80000000000 */
[----:B------:R-:W-:-:S04]  /*0190*/  FSETP.GEU.AND P0, PT, |R15|, 4.1917929649353027344, PT ;  /* 0x4086232b0f00780b */ /* 0x000fc80003f0e200 */
[----:B------:R-:W-:Y:S01]  /*01a0*/  DFMA R12, R8, -UR4, -R2 ;  /* 0x80000004080c7c2b */ /* 0x000fe20008000802 */
[----:B------:R-:W-:Y:S01]  /*01b0*/  UMOV UR4, 0x3b39803f ;  /* 0x3b39803f00047882 */ /* 0x000fe20000000000 */
[----:B------:R-:W-:-:S06]  /*01c0*/  UMOV UR5, 0x3c7abc9e ;  /* 0x3c7abc9e00057882 */ /* 0x000fcc0000000000 */
[----:B------:R-:W-:Y:S01]  /*01d0*/  DFMA R8, R8, -UR4, R12 ;  /* 0x8000000408087c2b */ /* 0x000fe2000800000c */
[----:B------:R-:W-:Y:S01]  /*01e0*/  UMOV UR4, 0x69ce2bdf ;  /* 0x69ce2bdf00047882 */ /* 0x000fe20000000000 */
[----:B------:R-:W-:Y:S01]  /*01f0*/  IMAD.MOV.U32 R12, RZ, RZ, -0x35dec16 ;  /* 0xfca213eaff0c7424 */ /* 0x000fe200078e00ff */
[----:B------:R-:W-:Y:S01]  /*0200*/  UMOV UR5, 0x3e5ade15 ;  /* 0x3e5ade1500057882 */ /* 0x000fe20000000000 */
[----:B------:R-:W-:-:S06]  /*0210*/  IMAD.MOV.U32 R13, RZ, RZ, 0x3e928af3 ;  /* 0x3e928af3ff0d7424 */ /* 0x000fcc00078e00ff */
[----:B------:R-:W-:Y:S01]  /*0220*/  DFMA R12, R8, UR4, R12 ;  /* 0x00000004080c7c2b */ /* 0x000fe2000800000c */
[----:B------:R-:W-:Y:S01]  /*0230*/  UMOV UR4, 0x62401315 ;  /* 0x6240131500047882 */ /* 0x000fe20000000000 */
[----:B------:R-:W-:-:S06]  /*0240*/  UMOV UR5, 0x3ec71dee ;  /* 0x3ec71dee00057882 */ /* 0x000fcc0000000000 */
[----:B------:R-:W-:Y:S01]  /*0250*/  DFMA R12, R8, R12, UR4 ;  /* 0x00000004080c7e2b */ /* 0x000fe2000800000c */
        /* <DEDUP_REMOVED lines=20> */
[----:B------:R-:W-:-:S08]  /*03a0*/  DFMA R12, R8, R12, UR4 ;  /* 0x00000004080c7e2b */ /* 0x000fd0000800000c */
[----:B------:R-:W-:-:S08]  /*03b0*/  DFMA R12, R8, R12, 1 ;  /* 0x3ff00000080c742b */ /* 0x000fd0000000000c */
[----:B------:R-:W-:-:S10]  /*03c0*/  DFMA R12, R8, R12, 1 ;  /* 0x3ff00000080c742b */ /* 0x000fd4000000000c */
[----:B------:R-:W-:Y:S01]  /*03d0*/  LEA R9, R4, R13, 0x14 ;  /* 0x0000000d04097211 */ /* 0x000fe200078ea0ff */
[----:B------:R-:W-:Y:S01]  /*03e0*/  IMAD.MOV.U32 R8, RZ, RZ, R12 ;  /* 0x000000ffff087224 */ /* 0x000fe200078e000c */
[----:B0-----:R-:W-:Y:S06]  /*03f0*/  @!P0 BRA `(.L_x_1) ;  /* 0x0000000000308947 */ /* 0x001fec0003800000 */
[----:B------:R-:W-:Y:S01]  /*0400*/  FSETP.GEU.AND P1, PT, |R15|, 4.2275390625, PT ;  /* 0x408748000f00780b */ /* 0x000fe20003f2e200 */
[C---:B------:R-:W-:Y:S02]  /*0410*/  DADD R8, -R2.reuse, +INF ;  /* 0x7ff0000002087429 */ /* 0x040fe40000000100 */
[----:B------:R-:W-:-:S08]  /*0420*/  DSETP.GT.AND P0, PT, R2, RZ, PT ;  /* 0x000000ff0200722a */ /* 0x000fd00003f04000 */
[----:B------:R-:W-:Y:S02]  /*0430*/  FSEL R8, R8, RZ, !P0 ;  /* 0x000000ff08087208 */ /* 0x000fe40004000000 */
[----:B------:R-:W-:Y:S02]  /*0440*/  @!P1 LEA.HI R5, R4, R4, RZ, 0x1 ;  /* 0x0000000404059211 */ /* 0x000fe400078f08ff */
[----:B------:R-:W-:Y:S02]  /*0450*/  FSEL R9, R9, RZ, !P0 ;  /* 0x000000ff09097208 */ /* 0x000fe40004000000 */
[----:B------:R-:W-:-:S04]  /*0460*/  @!P1 SHF.R.S32.HI R5, RZ, 0x1, R5 ;  /* 0x00000001ff059819 */ /* 0x000fc80000011405 */
[----:B------:R-:W-:Y:S01]  /*0470*/  @!P1 LEA R13, R5, R13, 0x14 ;  /* 0x0000000d050d9211 */ /* 0x000fe200078ea0ff */
[----:B------:R-:W-:-:S05]  /*0480*/  @!P1 IMAD.IADD R2, R4, 0x1, -R5 ;  /* 0x0000000104029824 */ /* 0x000fca00078e0a05 */
[----:B------:R-:W-:Y:S01]  /*0490*/  @!P1 LEA R3, R2, 0x3ff00000, 0x14 ;  /* 0x3ff0000002039811 */ /* 0x000fe200078ea0ff */
[----:B------:R-:W-:-:S06]  /*04a0*/  @!P1 IMAD.MOV.U32 R2, RZ, RZ, RZ ;  /* 0x000000ffff029224 */ /* 0x000fcc00078e00ff */
[----:B------:R-:W-:-:S11]  /*04b0*/  @!P1 DMUL R8, R12, R2 ;  /* 0x000000020c089228 */ /* 0x000fd60000000000 */
.L_x_1:
[----:B------:R-:W-:Y:S05]  /*04c0*/  BSYNC.RECONVERGENT B0 ;  /* 0x0000000000007941 */ /* 0x000fea0003800200 */
.L_x_0:
[----:B------:R-:W-:Y:S01]  /*04d0*/  DADD R12, R8, 1 ;  /* 0x3ff00000080c7429 */ /* 0x000fe20000000000 */
[----:B------:R-:W-:Y:S05]  /*04e0*/  BSSY.RECONVERGENT B0, `(.L_x_2) ;  /* 0x000000e000007945 */ /* 0x000fea0003800200 */
[----:B------:R-:W0:Y:S04]  /*04f0*/  MUFU.RCP64H R3, R13 ;  /* 0x0000000d00037308 */ /* 0x000e280000001800 */
[----:B------:R-:W-:-:S05]  /*0500*/  VIADD R2, R13, 0x300402 ;  /* 0x003004020d027836 */ /* 0x000fca0000000000 */
[----:B------:R-:W-:Y:S01]  /*0510*/  FSETP.GEU.AND P0, PT, |R2|, 5.8789094863358348022e-39, PT ;  /* 0x004004020200780b */ /* 0x000fe20003f0e200 */
[----:B0-----:R-:W-:-:S08]  /*0520*/  DFMA R4, -R12, R2, 1 ;  /* 0x3ff000000c04742b */ /* 0x001fd00000000102 */
[----:B------:R-:W-:-:S08]  /*0530*/  DFMA R4, R4, R4, R4 ;  /* 0x000000040404722b */ /* 0x000fd00000000004 */
[----:B------:R-:W-:-:S08]  /*0540*/  DFMA R4, R2, R4, R2 ;  /* 0x000000040204722b */ /* 0x000fd00000000002 */
[----:B------:R-:W-:-:S08]  /*0550*/  DFMA R8, -R12, R4, 1 ;  /* 0x3ff000000c08742b */ /* 0x000fd00000000104 */
[----:B------:R-:W-:Y:S01]  /*0560*/  DFMA R4, R4, R8, R4 ;  /* 0x000000080404722b */ /* 0x000fe20000000004 */
[----:B------:R-:W-:Y:S10]  /*0570*/  @P0 BRA `(.L_x_3) ;  /* 0x0000000000100947 */ /* 0x000ff40003800000 */
[----:B------:R-:W-:-:S04]  /*0580*/  LOP3.LUT R2, R13, 0x7fffffff, RZ, 0xc0, !PT ;  /* 0x7fffffff0d027812 */ /* 0x000fc800078ec0ff */
[----:B------:R-:W-:Y:S02]  /*0590*/  IADD3 R3, PT, PT, R2, -0x100000, RZ ;  /* 0xfff0000002037810 */ /* 0x000fe40007ffe0ff */
[----:B------:R-:W-:-:S07]  /*05a0*/  MOV R2, 0x5c0 ;  /* 0x000005c000027802 */ /* 0x000fce0000000f00 */
[----:B------:R-:W-:Y:S05]  /*05b0*/  CALL.REL.NOINC `($__internal_0_$__cuda_sm20_dblrcp_rn_slowpath_v3) ;  /* 0x0000001000b07944 */ /* 0x000fea0003c00000 */
.L_x_3:
[----:B------:R-:W-:Y:S05]  /*05c0*/  BSYNC.RECONVERGENT B0 ;  /* 0x0000000000007941 */ /* 0x000fea0003800200 */
.L_x_2:
[----:B------:R-:W0:Y:S01]  /*05d0*/  LDCU UR4, c[0x0][0x3b8] ;  /* 0x00007700ff0477ac */ /* 0x000e220008000800 */
[----:B------:R-:W-:-:S08]  /*05e0*/  DADD R2, -R4, 1 ;  /* 0x3ff0000004027429 */ /* 0x000fd00000000100 */
[----:B------:R-:W-:Y:S01]  /*05f0*/  DMUL R4, R2, R4 ;  /* 0x0000000402047228 */ /* 0x000fe20000000000 */
[----:B0-----:R-:W-:-:S09]  /*0600*/  UISETP.GE.AND UP0, UPT, UR4, 0x1, UPT ;  /* 0x000000010400788c */ /* 0x001fd2000bf06270 */
[----:B------:R-:W-:Y:S05]  /*0610*/  BRA.U !UP0, `(.L_x_4) ;  /* 0x00000009080c7547 */ /* 0x000fea000b800000 */
[----:B------:R-:W0:Y:S01]  /*0620*/  LDC.64 R8, c[0x0][0x3a8] ;  /* 0x0000ea00ff087b82 */ /* 0x000e220000000a00 */
[----:B------:R-:W1:Y:S01]  /*0630*/  LDCU.64 UR6, c[0x0][0x3b0] ;  /* 0x00007600ff0677ac */ /* 0x000e620008000a00 */
[----:B------:R-:W-:Y:S02]  /*0640*/  UISETP.GE.U32.AND UP1, UPT, UR4, 0x8, UPT ;  /* 0x000000080400788c */ /* 0x000fe4000bf26070 */
[----:B------:R-:W-:-:S04]  /*0650*/  ULOP3.LUT UR5, UR4, 0x7, URZ, 0xc0, !UPT ;  /* 0x0000000704057892 */ /* 0x000fc8000f8ec0ff */
[----:B------:R-:W-:Y:S01]  /*0660*/  UISETP.NE.AND UP0, UPT, UR5, URZ, UPT ;  /* 0x000000ff0500728c */ /* 0x000fe2000bf05270 */
[----:B-1----:R-:W-:-:S04]  /*0670*/  VIADD R2, R6, UR7 ;  /* 0x0000000706027c36 */ /* 0x002fc80008000000 */
[----:B0-----:R-:W-:Y:S01]  /*0680*/  IMAD R7, R2, UR6, R9 ;  /* 0x0000000602077c24 */ /* 0x001fe2000f8e0209 */
[----:B------:R-:W-:Y:S01]  /*0690*/  MOV R9, RZ ;  /* 0x000000ff00097202 */ /* 0x000fe20000000f00 */
[----:B------:R-:W-:Y:S01]  /*06a0*/  VIADD R8, R8, UR6 ;  /* 0x0000000608087c36 */ /* 0x000fe20008000000 */
[----:B------:R-:W-:Y:S01]  /*06b0*/  CS2R R2, SRZ ;  /* 0x0000000000027805 */ /* 0x000fe2000001ff00 */
[----:B------:R-:W-:Y:S06]  /*06c0*/  BRA.U !UP1, `(.L_x_5) ;  /* 0x0000000109dc7547 */ /* 0x000fec000b800000 */
[----:B------:R-:W-:Y:S01]  /*06d0*/  ULOP3.LUT UR4, UR4, 0x7ffffff8, URZ, 0xc0, !UPT ;  /* 0x7ffffff804047892 */ /* 0x000fe2000f8ec0ff */
[----:B------:R-:W-:Y:S01]  /*06e0*/  IMAD.MOV.U32 R17, RZ, RZ, R8 ;  /* 0x000000ffff117224 */ /* 0x000fe200078e0008 */
[----:B------:R-:W-:Y:S01]  /*06f0*/  CS2R R2, SRZ ;  /* 0x0000000000027805 */ /* 0x000fe2000001ff00 */
[----:B------:R-:W-:Y:S01]  /*0700*/  IMAD.MOV.U32 R16, RZ, RZ, R7 ;  /* 0x000000ffff107224 */ /* 0x000fe200078e0007 */
[----:B------:R-:W-:Y:S02]  /*0710*/  UIADD3 UR6, UPT, UPT, -UR4, URZ, URZ ;  /* 0x000000ff04067290 */ /* 0x000fe4000fffe1ff */
[----:B------:R-:W-:-:S10]  /*0720*/  MOV R9, UR4 ;  /* 0x0000000400097c02 */ /* 0x000fd40008000f00 */
.L_x_6:
[----:B------:R-:W0:Y:S08]  /*0730*/  LDC.64 R12, c[0x0][0x388] ;  /* 0x0000e200ff0c7b82 */ /* 0x000e300000000a00 */
[----:B------:R-:W1:Y:S01]  /*0740*/  LDC.64 R14, c[0x0][0x3a0] ;  /* 0x0000e800ff0e7b82 */ /* 0x000e620000000a00 */
[----:B0-----:R-:W-:-:S05]  /*0750*/  IMAD.WIDE R12, R17, 0x8, R12 ;  /* 0x00000008110c7825 */ /* 0x001fca00078e020c */
[----:B--2---:R-:W2:Y:S01]  /*0760*/  LDG.E.64 R20, desc[UR8][R12.64] ;  /* 0x000000080c147981 */ /* 0x004ea2000c1e1b00 */
[----:B-1----:R-:W-:-:S05]  /*0770*/  IMAD.WIDE R14, R16, 0x8, R14 ;  /* 0x00000008100e7825 */ /* 0x002fca00078e020e */
[----:B------:R-:W3:Y:S01]  /*0780*/  LDG.E.64 R18, desc[UR8][R14.64] ;  /* 0x000000080e127981 */ /* 0x000ee2000c1e1b00 */
[----:B--2---:R-:W-:-:S08]  /*0790*/  DMUL R20, R4, R20 ;  /* 0x0000001404147228 */ /* 0x004fd00000000000 */
[----:B---3--:R-:W-:-:S07]  /*07a0*/  DFMA R18, R20, R18, R2 ;  /* 0x000000121412722b */ /* 0x008fce0000000002 */
[----:B------:R0:W-:Y:S04]  /*07b0*/  STG.E.64 desc[UR8][R10.64], R18 ;  /* 0x000000120a007986 */ /* 0x0001e8000c101b08 */
[----:B------:R-:W2:Y:S04]  /*07c0*/  LDG.E.64 R20, desc[UR8][R12.64+0x8] ;  /* 0x000008080c147981 */ /* 0x000ea8000c1e1b00 */
        /* <DEDUP_REMOVED lines=9> */
[----:B0-----:R-:W3:Y:S04]  /*0860*/  LDG.E.64 R18, desc[UR8][R12.64+0x18] ;  /* 0x000018080c127981 */ /* 0x001ee8000c1e1b00 */
[----:B------:R-:W4:Y:S01]  /*0870*/  LDG.E.64 R2, desc[UR8][R14.64+0x18] ;  /* 0x000018080e027981 */ /* 0x000f22000c1e1b00 */
[----:B---3--:R-:W-:-:S08]  /*0880*/  DMUL R18, R4, R18 ;  /* 0x0000001204127228 */ /* 0x008fd00000000000 */
[----:B----4-:R-:W-:-:S07]  /*0890*/  DFMA R18, R18, R2, R22 ;  /* 0x000000021212722b */ /* 0x010fce0000000016 */
[----:B------:R0:W-:Y:S04]  /*08a0*/  STG.E.64 desc[UR8][R10.64], R18 ;  /* 0x000000120a007986 */ /* 0x0001e8000c101b08 */
[----:B-1----:R-:W3:Y:S04]  /*08b0*/  LDG.E.64 R20, desc[UR8][R12.64+0x20] ;  /* 0x000020080c147981 */ /* 0x002ee8000c1e1b00 */
[----:B------:R-:W4:Y:S01]  /*08c0*/  LDG.E.64 R2, desc[UR8][R14.64+0x20] ;  /* 0x000020080e027981 */ /* 0x000f22000c1e1b00 */
[----:B---3--:R-:W-:-:S08]  /*08d0*/  DMUL R20, R4, R20 ;  /* 0x0000001404147228 */ /* 0x008fd00000000000 */
[----:B----4-:R-:W-:-:S07]  /*08e0*/  DFMA R20, R20, R2, R18 ;  /* 0x000000021414722b */ /* 0x010fce0000000012 */
[----:B------:R1:W-:Y:S04]  /*08f0*/  STG.E.64 desc[UR8][R10.64], R20 ;  /* 0x000000140a007986 */ /* 0x0003e8000c101b08 */
[----:B--2---:R-:W2:Y:S04]  /*0900*/  LDG.E.64 R22, desc[UR8][R12.64+0x28] ;  /* 0x000028080c167981 */ /* 0x004ea8000c1e1b00 */
        /* <DEDUP_REMOVED lines=9> */
[----:B------:R-:W3:Y:S04]  /*09a0*/  LDG.E.64 R2, desc[UR8][R12.64+0x38] ;  /* 0x000038080c027981 */ /* 0x000ee8000c1e1b00 */
[----:B-1----:R-:W4:Y:S01]  /*09b0*/  LDG.E.64 R20, desc[UR8][R14.64+0x38] ;  /* 0x000038080e147981 */ /* 0x002f22000c1e1b00 */
[----:B------:R-:W-:Y:S01]  /*09c0*/  UIADD3 UR6, UPT, UPT, UR6, 0x8, URZ ;  /* 0x0000000806067890 */ /* 0x000fe2000fffe0ff */
[----:B------:R-:W-:-:S02]  /*09d0*/  VIADD R16, R16, 0x8 ;  /* 0x0000000810107836 */ /* 0x000fc40000000000 */
[----:B------:R-:W-:Y:S01]  /*09e0*/  VIADD R17, R17, 0x8 ;  /* 0x0000000811117836 */ /* 0x000fe20000000000 */
[----:B------:R-:W-:Y:S01]  /*09f0*/  UISETP.NE.AND UP1, UPT, UR6, URZ, UPT ;  /* 0x000000ff0600728c */ /* 0x000fe2000bf25270 */
[----:B---3--:R-:W-:-:S08]  /*0a00*/  DMUL R2, R4, R2 ;  /* 0x0000000204027228 */ /* 0x008fd00000000000 */
[----:B----4-:R-:W-:-:S07]  /*0a10*/  DFMA R2, R2, R20, R18 ;  /* 0x000000140202722b */ /* 0x010fce0000000012 */
[----:B------:R2:W-:Y:S01]  /*0a20*/  STG.E.64 desc[UR8][R10.64], R2 ;  /* 0x000000020a007986 */ /* 0x0005e2000c101b08 */
[----:B------:R-:W-:Y:S05]  /*0a30*/  BRA.U UP1, `(.L_x_6) ;  /* 0xfffffffd013c7547 */ /* 0x000fea000b83ffff */
.L_x_5:
[----:B------:R-:W-:Y:S05]  /*0a40*/  BRA.U !UP0, `(.L_x_4) ;  /* 0x0000000508007547 */ /* 0x000fea000b800000 */
[----:B------:R-:W0:Y:S01]  /*0a50*/  LDC R16, c[0x0][0x3b8] ;  /* 0x0000ee00ff107b82 */ /* 0x000e220000000800 */
[----:B------:R-:W-:Y:S01]  /*0a60*/  UISETP.GE.U32.AND UP0, UPT, UR5, 0x4, UPT ;  /* 0x000000040500788c */ /* 0x000fe2000bf06070 */
[----:B0-----:R-:W-:-:S04]  /*0a70*/  LOP3.LUT R17, R16, 0x3, RZ, 0xc0, !PT ;  /* 0x0000000310117812 */ /* 0x001fc800078ec0ff */
[----:B------:R-:W-:-:S04]  /*0a80*/  ISETP.NE.AND P0, PT, R17, RZ, PT ;  /* 0x000000ff1100720c */ /* 0x000fc80003f05270 */
[----:B------:R-:W-:Y:S09]  /*0a90*/  BRA.U !UP0, `(.L_x_7) ;  /* 0x00000001086c7547 */ /* 0x000ff2000b800000 */
[----:B------:R-:W0:Y:S01]  /*0aa0*/  LDC.64 R12, c[0x0][0x388] ;  /* 0x0000e200ff0c7b82 */ /* 0x000e220000000a00 */
[----:B--2---:R-:W-:Y:S01]  /*0ab0*/  IADD3 R19, PT, PT, R9, R8, RZ ;  /* 0x0000000809137210 */ /* 0x004fe20007ffe0ff */
[----:B------:R-:W-:-:S06]  /*0ac0*/  IMAD.IADD R21, R7, 0x1, R9 ;  /* 0x0000000107157824 */ /* 0x000fcc00078e0209 */
[----:B------:R-:W1:Y:S01]  /*0ad0*/  LDC.64 R14, c[0x0][0x3a0] ;  /* 0x0000e800ff0e7b82 */ /* 0x000e620000000a00 */
[----:B0-----:R-:W-:-:S05]  /*0ae0*/  IMAD.WIDE R12, R19, 0x8, R12 ;  /* 0x00000008130c7825 */ /* 0x001fca00078e020c */
[----:B------:R-:W2:Y:S01]  /*0af0*/  LDG.E.64 R18, desc[UR8][R12.64] ;  /* 0x000000080c127981 */ /* 0x000ea2000c1e1b00 */
        /* <DEDUP_REMOVED lines=16> */
[----:B0-----:R-:W3:Y:S01]  /*0c00*/  LDG.E.64 R20, desc[UR8][R14.64+0x18] ;  /* 0x000018080e147981 */ /* 0x001ee2000c1e1b00 */
[----:B------:R-:W-:Y:S01]  /*0c10*/  VIADD R9, R9, 0x4 ;  /* 0x0000000409097836 */ /* 0x000fe20000000000 */
[----:B--2---:R-:W-:-:S08]  /*0c20*/  DMUL R2, R4, R2 ;  /* 0x0000000204027228 */ /* 0x004fd00000000000 */
[----:B---3--:R-:W-:-:S07]  /*0c30*/  DFMA R2, R2, R20, R22 ;  /* 0x000000140202722b */ /* 0x008fce0000000016 */
[----:B------:R1:W-:Y:S04]  /*0c40*/  STG.E.64 desc[UR8][R10.64], R2 ;  /* 0x000000020a007986 */ /* 0x0003e8000c101b08 */
.L_x_7:
[----:B------:R-:W-:Y:S05]  /*0c50*/  @!P0 BRA `(.L_x_4) ;  /* 0x00000000007c8947 */ /* 0x000fea0003800000 */
[----:B------:R-:W-:-:S13]  /*0c60*/  ISETP.NE.AND P0, PT, R17, 0x1, PT ;  /* 0x000000011100780c */ /* 0x000fda0003f05270 */
[----:B------:R-:W0:Y:S01]  /*0c70*/  @P0 LDC.64 R20, c[0x0][0x388] ;  /* 0x0000e200ff140b82 */ /* 0x000e220000000a00 */
[----:B------:R-:W-:Y:S01]  /*0c80*/  @P0 IADD3 R13, PT, PT, R9, R8, RZ ;  /* 0x00000008090d0210 */ /* 0x000fe20007ffe0ff */
[----:B------:R-:W-:-:S06]  /*0c90*/  @P0 IMAD.IADD R15, R7, 0x1, R9 ;  /* 0x00000001070f0824 */ /* 0x000fcc00078e0209 */
[----:B-12---:R-:W1:Y:S01]  /*0ca0*/  @P0 LDC.64 R18, c[0x0][0x3a0] ;  /* 0x0000e800ff120b82 */ /* 0x006e620000000a00 */
[----:B0-----:R-:W-:-:S05]  /*0cb0*/  @P0 IMAD.WIDE R20, R13, 0x8, R20 ;  /* 0x000000080d140825 */ /* 0x001fca00078e0214 */
[----:B------:R-:W2:Y:S01]  /*0cc0*/  @P0 LDG.E.64 R12, desc[UR8][R20.64] ;  /* 0x00000008140c0981 */ /* 0x000ea2000c1e1b00 */
[----:B-1----:R-:W-:-:S05]  /*0cd0*/  @P0 IMAD.WIDE R18, R15, 0x8, R18 ;  /* 0x000000080f120825 */ /* 0x002fca00078e0212 */
[----:B------:R-:W3:Y:S01]  /*0ce0*/  @P0 LDG.E.64 R14, desc[UR8][R18.64] ;  /* 0x00000008120e0981 */ /* 0x000ee2000c1e1b00 */
[----:B------:R-:W-:Y:S01]  /*0cf0*/  LOP3.LUT R16, R16, 0x1, RZ, 0xc0, !PT ;  /* 0x0000000110107812 */ /* 0x000fe200078ec0ff */
[----:B--2---:R-:W-:-:S08]  /*0d00*/  @P0 DMUL R12, R4, R12 ;  /* 0x0000000c040c0228 */ /* 0x004fd00000000000 */
[----:B---3--:R-:W-:-:S07]  /*0d10*/  @P0 DFMA R12, R12, R14, R2 ;  /* 0x0000000e0c0c022b */ /* 0x008fce0000000002 */
[----:B------:R0:W-:Y:S04]  /*0d20*/  @P0 STG.E.64 desc[UR8][R10.64], R12 ;  /* 0x0000000c0a000986 */ /* 0x0001e8000c101b08 */
[----:B------:R-:W2:Y:S04]  /*0d30*/  @P0 LDG.E.64 R14, desc[UR8][R20.64+0x8] ;  /* 0x00000808140e0981 */ /* 0x000ea8000c1e1b00 */
[----:B------:R-:W3:Y:S01]  /*0d40*/  @P0 LDG.E.64 R22, desc[UR8][R18.64+0x8] ;  /* 0x0000080812160981 */ /* 0x000ee2000c1e1b00 */
[----:B------:R-:W-:Y:S01]  /*0d50*/  ISETP.NE.U32.AND P1, PT, R16, 0x1, PT ;  /* 0x000000011000780c */ /* 0x000fe20003f25070 */
[----:B------:R-:W-:-:S12]  /*0d60*/  @P0 VIADD R9, R9, 0x2 ;  /* 0x0000000209090836 */ /* 0x000fd80000000000 */
[----:B------:R-:W1:Y:S01]  /*0d70*/  @!P1 LDC.64 R24, c[0x0][0x388] ;  /* 0x0000e200ff189b82 */ /* 0x000e620000000a00 */
[----:B------:R-:W-:Y:S01]  /*0d80*/  @!P1 IADD3 R27, PT, PT, R9, R8, RZ ;  /* 0x00000008091b9210 */ /* 0x000fe20007ffe0ff */
[----:B------:R-:W-:-:S06]  /*0d90*/  @!P1 IMAD.IADD R7, R7, 0x1, R9 ;  /* 0x0000000107079824 */ /* 0x000fcc00078e0209 */
[----:B------:R-:W4:Y:S01]  /*0da0*/  @!P1 LDC.64 R16, c[0x0][0x3a0] ;  /* 0x0000e800ff109b82 */ /* 0x000f220000000a00 */
[----:B-1----:R-:W-:-:S04]  /*0db0*/  @!P1 IMAD.WIDE R24, R27, 0x8, R24 ;  /* 0x000000081b189825 */ /* 0x002fc800078e0218 */
[----:B----4-:R-:W-:Y:S01]  /*0dc0*/  @!P1 IMAD.WIDE R16, R7, 0x8, R16 ;  /* 0x0000000807109825 */ /* 0x010fe200078e0210 */
[----:B--2---:R-:W-:-:S08]  /*0dd0*/  @P0 DMUL R14, R4, R14 ;  /* 0x0000000e040e0228 */ /* 0x004fd00000000000 */
[----:B---3--:R-:W-:-:S07]  /*0de0*/  @P0 DFMA R2, R14, R22, R12 ;  /* 0x000000160e02022b */ /* 0x008fce000000000c */
[----:B------:R0:W-:Y:S04]  /*0df0*/  @P0 STG.E.64 desc[UR8][R10.64], R2 ;  /* 0x000000020a000986 */ /* 0x0001e8000c101b08 */
[----:B------:R-:W2:Y:S04]  /*0e00*/  @!P1 LDG.E.64 R24, desc[UR8][R24.64] ;  /* 0x0000000818189981 */ /* 0x000ea8000c1e1b00 */
[----:B------:R-:W3:Y:S01]  /*0e10*/  @!P1 LDG.E.64 R16, desc[UR8][R16.64] ;  /* 0x0000000810109981 */ /* 0x000ee2000c1e1b00 */
[----:B--2---:R-:W-:-:S08]  /*0e20*/  @!P1 DMUL R4, R4, R24 ;  /* 0x0000001804049228 */ /* 0x004fd00000000000 */
[----:B---3--:R-:W-:-:S07]  /*0e30*/  @!P1 DFMA R4, R4, R16, R2 ;  /* 0x000000100404922b */ /* 0x008fce0000000002 */
[----:B------:R0:W-:Y:S04]  /*0e40*/  @!P1 STG.E.64 desc[UR8][R10.64], R4 ;  /* 0x000000040a009986 */ /* 0x0001e8000c101b08 */
.L_x_4:
[----:B012---:R-:W0:Y:S02]  /*0e50*/  LDC R2, c[0x0][0x3b4] ;  /* 0x0000ed00ff027b82 */ /* 0x007e240000000800 */
[----:B0-----:R-:W-:-:S13]  /*0e60*/  ISETP.GE.AND P0, PT, R2, 0x1, PT ;  /* 0x000000010200780c */ /* 0x001fda0003f06270 */
[----:B------:R-:W-:Y:S05]  /*0e70*/  @!P0 BRA `(.L_x_8) ;  /* 0x0000000800608947 */ /* 0x000fea0003800000 */
[----:B------:R-:W0:Y:S01]  /*0e80*/  LDC.64 R8, c[0x0][0x3a8] ;  /* 0x0000ea00ff087b82 */ /* 0x000e220000000a00 */
[C---:B------:R-:W-:Y:S02]  /*0e90*/  ISETP.GE.U32.AND P1, PT, R2.reuse, 0x8, PT ;  /* 0x000000080200780c */ /* 0x040fe40003f26070 */
[----:B------:R-:W-:-:S04]  /*0ea0*/  LOP3.LUT R3, R2, 0x7, RZ, 0xc0, !PT ;  /* 0x0000000702037812 */ /* 0x000fc800078ec0ff */
[----:B------:R-:W-:Y:S01]  /*0eb0*/  ISETP.NE.AND P0, PT, R3, RZ, PT ;  /* 0x000000ff0300720c */ /* 0x000fe20003f05270 */
[----:B0-----:R-:W-:Y:S01]  /*0ec0*/  IMAD R4, R6, R2, R9 ;  /* 0x0000000206047224 */ /* 0x001fe200078e0209 */
[----:B------:R-:W-:Y:S01]  /*0ed0*/  MOV R6, RZ ;  /* 0x000000ff00067202 */ /* 0x000fe20000000f00 */
[----:B------:R-:W-:-:S04]  /*0ee0*/  IMAD.IADD R5, R8, 0x1, -R2 ;  /* 0x0000000108057824 */ /* 0x000fc800078e0a02 */
[----:B------:R-:W-:Y:S06]  /*0ef0*/  @!P1 BRA `(.L_x_9) ;  /* 0x0000000400189947 */ /* 0x000fec0003800000 */
[----:B------:R-:W0:Y:S01]  /*0f00*/  LDCU.64 UR6, c[0x0][0x380] ;  /* 0x00007000ff0677ac */ /* 0x000e220008000a00 */
[----:B------:R-:W-:Y:S01]  /*0f10*/  LOP3.LUT R6, R2, 0x7ffffff8, RZ, 0xc0, !PT ;  /* 0x7ffffff802067812 */ /* 0x000fe200078ec0ff */
[----:B------:R-:W-:Y:S01]  /*0f20*/  IMAD.MOV.U32 R8, RZ, RZ, R4 ;  /* 0x000000ffff087224 */ /* 0x000fe200078e0004 */
[----:B------:R-:W-:Y:S01]  /*0f30*/  MOV R7, R5 ;  /* 0x0000000500077202 */ /* 0x000fe20000000f00 */
[----:B------:R-:W1:Y:S02]  /*0f40*/  LDCU.64 UR4, c[0x0][0x3a0] ;  /* 0x00007400ff0477ac */ /* 0x000e640008000a00 */
[----:B------:R-:W-:Y:S01]  /*0f50*/  IMAD.MOV R9, RZ, RZ, -R6 ;  /* 0x000000ffff097224 */ /* 0x000fe200078e0a06 */
[----:B------:R-:W2:Y:S01]  /*0f60*/  LDCU.64 UR10, c[0x0][0x3c0] ;  /* 0x00007800ff0a77ac */ /* 0x000ea20008000a00 */
[----:B0-----:R-:W-:Y:S02]  /*0f70*/  UIADD3 UR6, UP0, UPT, UR6, 0x20, URZ ;  /* 0x0000002006067890 */ /* 0x001fe4000ff1e0ff */
[----:B-1----:R-:W-:-:S02]  /*0f80*/  UIADD3 UR4, UP1, UPT, UR4, 0x20, URZ ;  /* 0x0000002004047890 */ /* 0x002fc4000ff3e0ff */
[----:B------:R-:W-:Y:S02]  /*0f90*/  UIADD3.X UR7, UPT, UPT, URZ, UR7, URZ, UP0, !UPT ;  /* 0x00000007ff077290 */ /* 0x000fe400087fe4ff */
[----:B--2---:R-:W-:-:S12]  /*0fa0*/  UIADD3.X UR5, UPT, UPT, URZ, UR5, URZ, UP1, !UPT ;  /* 0x00000005ff057290 */ /* 0x004fd80008ffe4ff */
.L_x_10:
[----:B------:R-:W-:Y:S01]  /*0fb0*/  MOV R14, UR6 ;  /* 0x00000006000e7c02 */ /* 0x000fe20008000f00 */
[----:B------:R-:W-:Y:S01]  /*0fc0*/  IMAD.U32 R15, RZ, RZ, UR7 ;  /* 0x00000007ff0f7e24 */ /* 0x000fe2000f8e00ff */
[----:B-1----:R-:W-:Y:S01]  /*0fd0*/  MOV R12, UR4 ;  /* 0x00000004000c7c02 */ /* 0x002fe20008000f00 */
[----:B------:R-:W-:Y:S01]  /*0fe0*/  IMAD.U32 R13, RZ, RZ, UR5 ;  /* 0x00000005ff0d7e24 */ /* 0x000fe2000f8e00ff */
[----:B------:R-:W2:Y:S01]  /*0ff0*/  LDG.E.64 R20, desc[UR8][R10.64] ;  /* 0x000000080a147981 */ /* 0x000ea2000c1e1b00 */
[----:B------:R-:W-:-:S05]  /*1000*/  IMAD.WIDE R14, R7, 0x8, R14 ;  /* 0x00000008070e7825 */ /* 0x000fca00078e020e */
[----:B------:R-:W2:Y:S01]  /*1010*/  LDG.E.64 R16, desc[UR8][R14.64+-0x20] ;  /* 0xffffe0080e107981 */ /* 0x000ea2000c1e1b00 */
[----:B------:R-:W-:-:S05]  /*1020*/  IMAD.WIDE R12, R8, 0x8, R12 ;  /* 0x00000008080c7825 */ /* 0x000fca00078e020c */
[----:B------:R-:W3:Y:S01]  /*1030*/  LDG.E.64 R18, desc[UR8][R12.64+-0x20] ;  /* 0xffffe0080c127981 */ /* 0x000ee2000c1e1b00 */
[----:B--2---:R-:W-:-:S08]  /*1040*/  DMUL R16, R20, R16 ;  /* 0x0000001014107228 */ /* 0x004fd00000000000 */
[----:B---3--:R-:W-:Y:S01]  /*1050*/  DFMA R22, -R16, UR10, R18 ;  /* 0x0000000a10167c2b */ /* 0x008fe20008000112 */
[----:B------:R-:W2:Y:S06]  /*1060*/  LDG.E.64 R18, desc[UR8][R12.64+-0x18] ;  /* 0xffffe8080c127981 */ /* 0x000eac000c1e1b00 */
[----:B------:R0:W-:Y:S04]  /*1070*/  STG.E.64 desc[UR8][R12.64+-0x20], R22 ;  /* 0xffffe0160c007986 */ /* 0x0001e8000c101b08 */
[----:B------:R-:W3:Y:S04]  /*1080*/  LDG.E.64 R20, desc[UR8][R10.64] ;  /* 0x000000080a147981 */ /* 0x000ee8000c1e1b00 */
[----:B------:R-:W3:Y:S02]  /*1090*/  LDG.E.64 R16, desc[UR8][R14.64+-0x18] ;  /* 0xffffe8080e107981 */ /* 0x000ee4000c1e1b00 */
[----:B---3--:R-:W-:-:S08]  /*10a0*/  DMUL R16, R20, R16 ;  /* 0x0000001014107228 */ /* 0x008fd00000000000 */
[----:B--2---:R-:W-:Y:S01]  /*10b0*/  DFMA R24, -R16, UR10, R18 ;  /* 0x0000000a10187c2b */ /* 0x004fe20008000112 */
[----:B------:R-:W0:Y:S06]  /*10c0*/  LDG.E.64 R18, desc[UR8][R12.64+-0x10] ;  /* 0xfffff0080c127981 */ /* 0x000e2c000c1e1b00 */
[----:B------:R1:W-:Y:S04]  /*10d0*/  STG.E.64 desc[UR8][R12.64+-0x18], R24 ;  /* 0xffffe8180c007986 */ /* 0x0003e8000c101b08 */
[----:B------:R-:W2:Y:S04]  /*10e0*/  LDG.E.64 R20, desc[UR8][R10.64] ;  /* 0x000000080a147981 */ /* 0x000ea8000c1e1b00 */
[----:B------:R-:W2:Y:S02]  /*10f0*/  LDG.E.64 R16, desc[UR8][R14.64+-0x10] ;  /* 0xfffff0080e107981 */ /* 0x000ea4000c1e1b00 */
[----:B--2---:R-:W-:-:S08]  /*1100*/  DMUL R16, R20, R16 ;  /* 0x0000001014107228 */ /* 0x004fd00000000000 */
[----:B0-----:R-:W-:Y:S01]  /*1110*/  DFMA R22, -R16, UR10, R18 ;  /* 0x0000000a10167c2b */ /* 0x001fe20008000112 */
[----:B------:R-:W1:Y:S06]  /*1120*/  LDG.E.64 R18, desc[UR8][R12.64+-0x8] ;  /* 0xfffff8080c127981 */ /* 0x000e6c000c1e1b00 */
[----:B------:R0:W-:Y:S04]  /*1130*/  STG.E.64 desc[UR8][R12.64+-0x10], R22 ;  /* 0xfffff0160c007986 */ /* 0x0001e8000c101b08 */
[----:B------:R-:W2:Y:S04]  /*1140*/  LDG.E.64 R20, desc[UR8][R10.64] ;  /* 0x000000080a147981 */ /* 0x000ea8000c1e1b00 */
[----:B------:R-:W2:Y:S02]  /*1150*/  LDG.E.64 R16, desc[UR8][R14.64+-0x8] ;  /* 0xfffff8080e107981 */ /* 0x000ea4000c1e1b00 */
[----:B--2---:R-:W-:-:S08]  /*1160*/  DMUL R16, R20, R16 ;  /* 0x0000001014107228 */ /* 0x004fd00000000000 */
[----:B-1----:R-:W-:Y:S01]  /*1170*/  DFMA R24, -R16, UR10, R18 ;  /* 0x0000000a10187c2b */ /* 0x002fe20008000112 */
[----:B------:R-:W0:Y:S06]  /*1180*/  LDG.E.64 R18, desc[UR8][R12.64] ;  /* 0x000000080c127981 */ /* 0x000e2c000c1e1b00 */
[----:B------:R1:W-:Y:S04]  /*1190*/  STG.E.64 desc[UR8][R12.64+-0x8], R24 ;  /* 0xfffff8180c007986 */ /* 0x0003e8000c101b08 */
[----:B------:R-:W2:Y:S04]  /*11a0*/  LDG.E.64 R20, desc[UR8][R10.64] ;  /* 0x000000080a147981 */ /* 0x000ea8000c1e1b00 */
[----:B------:R-:W2:Y:S02]  /*11b0*/  LDG.E.64 R16, desc[UR8][R14.64] ;  /* 0x000000080e107981 */ /* 0x000ea4000c1e1b00 */
[----:B--2---:R-:W-:-:S02]  /*11c0*/  DMUL R16, R20, R16 ;  /* 0x0000001014107228 */ /* 0x004fc40000000000 */
[----:B------:R-:W1:Y:S06]  /*11d0*/  LDG.E.64 R20, desc[UR8][R12.64+0x8] ;  /* 0x000008080c147981 */ /* 0x000e6c000c1e1b00 */
[----:B0-----:R-:W-:-:S07]  /*11e0*/  DFMA R22, -R16, UR10, R18 ;  /* 0x0000000a10167c2b */ /* 0x001fce0008000112 */
[----:B------:R0:W-:Y:S04]  /*11f0*/  STG.E.64 desc[UR8][R12.64], R22 ;  /* 0x000000160c007986 */ /* 0x0001e8000c101b08 */
[----:B------:R-:W2:Y:S04]  /*1200*/  LDG.E.64 R16, desc[UR8][R10.64] ;  /* 0x000000080a107981 */ /* 0x000ea8000c1e1b00 */
[----:B------:R-:W2:Y:S02]  /*1210*/  LDG.E.64 R18, desc[UR8][R14.64+0x8] ;  /* 0x000008080e127981 */ /* 0x000ea4000c1e1b00 */
[----:B--2---:R-:W-:-:S08]  /*1220*/  DMUL R16, R16, R18 ;  /* 0x0000001210107228 */ /* 0x004fd00000000000 */
[----:B-1----:R-:W-:Y:S01]  /*1230*/  DFMA R24, -R16, UR10, R20 ;  /* 0x0000000a10187c2b */ /* 0x002fe20008000114 */
[----:B------:R-:W2:Y:S06]  /*1240*/  LDG.E.64 R20, desc[UR8][R12.64+0x10] ;  /* 0x000010080c147981 */ /* 0x000eac000c1e1b00 */
[----:B------:R1:W-:Y:S04]  /*1250*/  STG.E.64 desc[UR8][R12.64+0x8], R24 ;  /* 0x000008180c007986 */ /* 0x0003e8000c101b08 */
[----:B------:R-:W3:Y:S04]  /*1260*/  LDG.E.64 R16, desc[UR8][R10.64] ;  /* 0x000000080a107981 */ /* 0x000ee8000c1e1b00 */
[----:B------:R-:W3:Y:S02]  /*1270*/  LDG.E.64 R18, desc[UR8][R14.64+0x10] ;  /* 0x000010080e127981 */ /* 0x000ee4000c1e1b00 */
[----:B---3--:R-:W-:-:S08]  /*1280*/  DMUL R16, R16, R18 ;  /* 0x0000001210107228 */ /* 0x008fd00000000000 */
[----:B--2---:R-:W-:Y:S02]  /*1290*/  DFMA R20, -R16, UR10, R20 ;  /* 0x0000000a10147c2b */ /* 0x004fe40008000114 */
[----:B------:R-:W2:Y:S05]  /*12a0*/  LDG.E.64 R16, desc[UR8][R12.64+0x18] ;  /* 0x000018080c107981 */ /* 0x000eaa000c1e1b00 */
[----:B------:R1:W-:Y:S04]  /*12b0*/  STG.E.64 desc[UR8][R12.64+0x10], R20 ;  /* 0x000010140c007986 */ /* 0x0003e8000c101b08 */
[----:B0-----:R-:W3:Y:S04]  /*12c0*/  LDG.E.64 R22, desc[UR8][R14.64+0x18] ;  /* 0x000018080e167981 */ /* 0x001ee8000c1e1b00 */
[----:B------:R-:W3:Y:S01]  /*12d0*/  LDG.E.64 R18, desc[UR8][R10.64] ;  /* 0x000000080a127981 */ /* 0x000ee2000c1e1b00 */
[----:B------:R-:W-:-:S04]  /*12e0*/  IADD3 R9, PT, PT, R9, 0x8, RZ ;  /* 0x0000000809097810 */ /* 0x000fc80007ffe0ff */
[----:B------:R-:W-:Y:S01]  /*12f0*/  ISETP.NE.AND P1, PT, R9, RZ, PT ;  /* 0x000000ff0900720c */ /* 0x000fe20003f25270 */
[----:B------:R-:W-:Y:S01]  /*1300*/  VIADD R7, R7, 0x8 ;  /* 0x0000000807077836 */ /* 0x000fe20000000000 */
[----:B------:R-:W-:Y:S01]  /*1310*/  IADD3 R8, PT, PT, R8, 0x8, RZ ;  /* 0x0000000808087810 */ /* 0x000fe20007ffe0ff */
[----:B---3--:R-:W-:-:S08]  /*1320*/  DMUL R18, R18, R22 ;  /* 0x0000001612127228 */ /* 0x008fd00000000000 */
[----:B--2---:R-:W-:-:S07]  /*1330*/  DFMA R16, -R18, UR10, R16 ;  /* 0x0000000a12107c2b */ /* 0x004fce0008000110 */
[----:B------:R1:W-:Y:S01]  /*1340*/  STG.E.64 desc[UR8][R12.64+0x18], R16 ;  /* 0x000018100c007986 */ /* 0x0003e2000c101b08 */
[----:B------:R-:W-:Y:S05]  /*1350*/  @P1 BRA `(.L_x_10) ;  /* 0xfffffffc00141947 */ /* 0x000fea000383ffff */
.L_x_9:
[----:B------:R-:W-:Y:S05]  /*1360*/  @!P0 BRA `(.L_x_8) ;  /* 0x0000000400248947 */ /* 0x000fea0003800000 */
[----:B------:R-:W-:Y:S02]  /*1370*/  ISETP.GE.U32.AND P0, PT, R3, 0x4, PT ;  /* 0x000000040300780c */ /* 0x000fe40003f06070 */
[----:B------:R-:W-:-:S04]  /*1380*/  LOP3.LUT R7, R2, 0x3, RZ, 0xc0, !PT ;  /* 0x0000000302077812 */ /* 0x000fc800078ec0ff */
[----:B------:R-:W-:-:S07]  /*1390*/  ISETP.NE.AND P1, PT, R7, RZ, PT ;  /* 0x000000ff0700720c */ /* 0x000fce0003f25270 */
[----:B------:R-:W-:Y:S06]  /*13a0*/  @!P0 BRA `(.L_x_11) ;  /* 0x0000000000808947 */ /* 0x000fec0003800000 */
[----:B-1----:R-:W0:Y:S01]  /*13b0*/  LDC.64 R12, c[0x0][0x380] ;  /* 0x0000e000ff0c7b82 */ /* 0x002e220000000a00 */
[----:B------:R-:W-:Y:S01]  /*13c0*/  IMAD.IADD R3, R6, 0x1, R5 ;  /* 0x0000000106037824 */ /* 0x000fe200078e0205 */
[----:B------:R-:W2:Y:S01]  /*13d0*/  LDG.E.64 R14, desc[UR8][R10.64] ;  /* 0x000000080a0e7981 */ /* 0x000ea2000c1e1b00 */
[----:B------:R-:W1:Y:S05]  /*13e0*/  LDCU.64 UR4, c[0x0][0x3c0] ;  /* 0x00007800ff0477ac */ /* 0x000e6a0008000a00 */
[----:B------:R-:W3:Y:S01]  /*13f0*/  LDC.64 R8, c[0x0][0x3a0] ;  /* 0x0000e800ff087b82 */ /* 0x000ee20000000a00 */
[----:B0-----:R-:W-:Y:S01]  /*1400*/  IMAD.WIDE R12, R3, 0x8, R12 ;  /* 0x00000008030c7825 */ /* 0x001fe200078e020c */
[----:B------:R-:W-:-:S04]  /*1410*/  IADD3 R3, PT, PT, R4, R6, RZ ;  /* 0x0000000604037210 */ /* 0x000fc80007ffe0ff */
[----:B------:R-:W2:Y:S01]  /*1420*/  LDG.E.64 R16, desc[UR8][R12.64] ;  /* 0x000000080c107981 */ /* 0x000ea2000c1e1b00 */
[----:B---3--:R-:W-:-:S05]  /*1430*/  IMAD.WIDE R8, R3, 0x8, R8 ;  /* 0x0000000803087825 */ /* 0x008fca00078e0208 */
[----:B------:R-:W1:Y:S04]  /*1440*/  LDG.E.64 R18, desc[UR8][R8.64] ;  /* 0x0000000808127981 */ /* 0x000e68000c1e1b00 */
[----:B------:R-:W3:Y:S04]  /*1450*/  LDG.E.64 R20, desc[UR8][R8.64+0x8] ;  /* 0x0000080808147981 */ /* 0x000ee8000c1e1b00 */
[----:B------:R-:W4:Y:S01]  /*1460*/  LDG.E.64 R22, desc[UR8][R8.64+0x10] ;  /* 0x0000100808167981 */ /* 0x000f22000c1e1b00 */
[----:B--2---:R-:W-:-:S08]  /*1470*/  DMUL R14, R14, R16 ;  /* 0x000000100e0e7228 */ /* 0x004fd00000000000 */
[----:B-1----:R-:W-:-:S07]  /*1480*/  DFMA R14, -R14, UR4, R18 ;  /* 0x000000040e0e7c2b */ /* 0x002fce0008000112 */
[----:B------:R0:W-:Y:S04]  /*1490*/  STG.E.64 desc[UR8][R8.64], R14 ;  /* 0x0000000e08007986 */ /* 0x0001e8000c101b08 */
[----:B------:R-:W2:Y:S04]  /*14a0*/  LDG.E.64 R16, desc[UR8][R10.64] ;  /* 0x000000080a107981 */ /* 0x000ea8000c1e1b00 */
[----:B------:R-:W2:Y:S02]  /*14b0*/  LDG.E.64 R18, desc[UR8][R12.64+0x8] ;  /* 0x000008080c127981 */ /* 0x000ea4000c1e1b00 */
[----:B--2---:R-:W-:-:S08]  /*14c0*/  DMUL R16, R16, R18 ;  /* 0x0000001210107228 */ /* 0x004fd00000000000 */
[----:B---3--:R-:W-:-:S07]  /*14d0*/  DFMA R16, -R16, UR4, R20 ;  /* 0x0000000410107c2b */ /* 0x008fce0008000114 */
[----:B------:R2:W-:Y:S04]  /*14e0*/  STG.E.64 desc[UR8][R8.64+0x8], R16 ;  /* 0x0000081008007986 */ /* 0x0005e8000c101b08 */
[----:B------:R-:W3:Y:S04]  /*14f0*/  LDG.E.64 R18, desc[UR8][R10.64] ;  /* 0x000000080a127981 */ /* 0x000ee8000c1e1b00 */
[----:B------:R-:W3:Y:S02]  /*1500*/  LDG.E.64 R20, desc[UR8][R12.64+0x10] ;  /* 0x000010080c147981 */ /* 0x000ee4000c1e1b00 */
[----:B---3--:R-:W-:-:S08]  /*1510*/  DMUL R18, R18, R20 ;  /* 0x0000001412127228 */ /* 0x008fd00000000000 */
[----:B----4-:R-:W-:Y:S01]  /*1520*/  DFMA R18, -R18, UR4, R22 ;  /* 0x0000000412127c2b */ /* 0x010fe20008000116 */
[----:B------:R-:W3:Y:S06]  /*1530*/  LDG.E.64 R22, desc[UR8][R8.64+0x18] ;  /* 0x0000180808167981 */ /* 0x000eec000c1e1b00 */
[----:B------:R2:W-:Y:S04]  /*1540*/  STG.E.64 desc[UR8][R8.64+0x10], R18 ;  /* 0x0000101208007986 */ /* 0x0005e8000c101b08 */
[----:B------:R-:W4:Y:S04]  /*1550*/  LDG.E.64 R20, desc[UR8][R12.64+0x18] ;  /* 0x000018080c147981 */ /* 0x000f28000c1e1b00 */
[----:B0-----:R-:W4:Y:S01]  /*1560*/  LDG.E.64 R14, desc[UR8][R10.64] ;  /* 0x000000080a0e7981 */ /* 0x001f22000c1e1b00 */
[----:B------:R-:W-:Y:S01]  /*1570*/  VIADD R6, R6, 0x4 ;  /* 0x0000000406067836 */ /* 0x000fe20000000000 */
[----:B----4-:R-:W-:-:S08]  /*1580*/  DMUL R14, R14, R20 ;  /* 0x000000140e0e7228 */ /* 0x010fd00000000000 */
[----:B---3--:R-:W-:-:S07]  /*1590*/  DFMA R14, -R14, UR4, R22 ;  /* 0x000000040e0e7c2b */ /* 0x008fce0008000116 */
[----:B------:R2:W-:Y:S04]  /*15a0*/  STG.E.64 desc[UR8][R8.64+0x18], R14 ;  /* 0x0000180e08007986 */ /* 0x0005e8000c101b08 */
.L_x_11:
[----:B------:R-:W-:Y:S05]  /*15b0*/  @!P1 BRA `(.L_x_8) ;  /* 0x0000000000909947 */ /* 0x000fea0003800000 */
[----:B------:R-:W-:-:S13]  /*15c0*/  ISETP.NE.AND P0, PT, R7, 0x1, PT ;  /* 0x000000010700780c */ /* 0x000fda0003f05270 */
[----:B--2---:R-:W0:Y:S01]  /*15d0*/  @P0 LDC.64 R14, c[0x0][0x380] ;  /* 0x0000e000ff0e0b82 */ /* 0x004e220000000a00 */
[----:B------:R-:W-:Y:S01]  /*15e0*/  @P0 IADD3 R3, PT, PT, R6, R5, RZ ;  /* 0x0000000506030210 */ /* 0x000fe20007ffe0ff */
[----:B-1----:R-:W2:Y:S06]  /*15f0*/  @P0 LDG.E.64 R16, desc[UR8][R10.64] ;  /* 0x000000080a100981 */ /* 0x002eac000c1e1b00 */
[----:B------:R-:W1:Y:S08]  /*1600*/  @P0 LDC.64 R8, c[0x0][0x3a0] ;  /* 0x0000e800ff080b82 */ /* 0x000e700000000a00 */
[----:B------:R-:W3:Y:S01]  /*1610*/  @P0 LDC.64 R12, c[0x0][0x3c0] ;  /* 0x0000f000ff0c0b82 */ /* 0x000ee20000000a00 */
[----:B0-----:R-:W-:-:S04]  /*1620*/  @P0 IMAD.WIDE R14, R3, 0x8, R14 ;  /* 0x00000008030e0825 */ /* 0x001fc800078e020e */
[----:B------:R-:W-:Y:S01]  /*1630*/  @P0 IMAD.IADD R3, R4, 0x1, R6 ;  /* 0x0000000104030824 */ /* 0x000fe200078e0206 */
[----:B------:R-:W2:Y:S03]  /*1640*/  @P0 LDG.E.64 R18, desc[UR8][R14.64] ;  /* 0x000000080e120981 */ /* 0x000ea6000c1e1b00 */
[----:B-1----:R-:W-:-:S05]  /*1650*/  @P0 IMAD.WIDE R8, R3, 0x8, R8 ;  /* 0x0000000803080825 */ /* 0x002fca00078e0208 */
[----:B------:R-:W3:Y:S01]  /*1660*/  @P0 LDG.E.64 R20, desc[UR8][R8.64] ;  /* 0x0000000808140981 */ /* 0x000ee2000c1e1b00 */
[----:B------:R-:W-:Y:S01]  /*1670*/  LOP3.LUT R2, R2, 0x1, RZ, 0xc0, !PT ;  /* 0x0000000102027812 */ /* 0x000fe200078ec0ff */
[----:B--2---:R-:W-:-:S08]  /*1680*/  @P0 DMUL R16, R16, R18 ;  /* 0x0000001210100228 */ /* 0x004fd00000000000 */
[----:B---3--:R-:W-:Y:S02]  /*1690*/  @P0 DFMA R20, -R16, R12, R20 ;  /* 0x0000000c1014022b */ /* 0x008fe40000000114 */
[----:B------:R-:W2:Y:S05]  /*16a0*/  @P0 LDG.E.64 R16, desc[UR8][R8.64+0x8] ;  /* 0x0000080808100981 */ /* 0x000eaa000c1e1b00 */
[----:B------:R0:W-:Y:S04]  /*16b0*/  @P0 STG.E.64 desc[UR8][R8.64], R20 ;  /* 0x0000001408000986 */ /* 0x0001e8000c101b08 */
[----:B------:R-:W3:Y:S04]  /*16c0*/  @P0 LDG.E.64 R24, desc[UR8][R14.64+0x8] ;  /* 0x000008080e180981 */ /* 0x000ee8000c1e1b00 */
[----:B------:R-:W3:Y:S01]  /*16d0*/  @P0 LDG.E.64 R22, desc[UR8][R10.64] ;  /* 0x000000080a160981 */ /* 0x000ee2000c1e1b00 */
[----:B------:R-:W-:-:S13]  /*16e0*/  ISETP.NE.U32.AND P1, PT, R2, 0x1, PT ;  /* 0x000000010200780c */ /* 0x000fda0003f25070 */
[----:B------:R-:W1:Y:S01]  /*16f0*/  @!P1 LDC.64 R18, c[0x0][0x380] ;  /* 0x0000e000ff129b82 */ /* 0x000e620000000a00 */
[----:B------:R-:W-:-:S07]  /*1700*/  @P0 IADD3 R6, PT, PT, R6, 0x2, RZ ;  /* 0x0000000206060810 */ /* 0x000fce0007ffe0ff */
[----:B------:R-:W4:Y:S01]  /*1710*/  @!P1 LDC.64 R2, c[0x0][0x3a0] ;  /* 0x0000e800ff029b82 */ /* 0x000f220000000a00 */
[----:B------:R-:W-:Y:S01]  /*1720*/  @!P1 IMAD.IADD R5, R6, 0x1, R5 ;  /* 0x0000000106059824 */ /* 0x000fe200078e0205 */
[----:B------:R-:W-:-:S03]  /*1730*/  @!P1 IADD3 R7, PT, PT, R4, R6, RZ ;  /* 0x0000000604079210 */ /* 0x000fc60007ffe0ff */
[----:B-1----:R-:W-:-:S04]  /*1740*/  @!P1 IMAD.WIDE R18, R5, 0x8, R18 ;  /* 0x0000000805129825 */ /* 0x002fc800078e0212 */
[----:B----4-:R-:W-:Y:S01]  /*1750*/  @!P1 IMAD.WIDE R2, R7, 0x8, R2 ;  /* 0x0000000807029825 */ /* 0x010fe200078e0202 */
[----:B---3--:R-:W-:-:S08]  /*1760*/  @P0 DMUL R22, R22, R24 ;  /* 0x0000001816160228 */ /* 0x008fd00000000000 */
[----:B--2---:R-:W-:Y:S01]  /*1770*/  @P0 DFMA R16, -R22, R12, R16 ;  /* 0x0000000c1610022b */ /* 0x004fe20000000110 */
[----:B------:R-:W1:Y:S06]  /*1780*/  @!P1 LDC.64 R12, c[0x0][0x3c0] ;  /* 0x0000f000ff0c9b82 */ /* 0x000e6c0000000a00 */
[----:B------:R0:W-:Y:S04]  /*1790*/  @P0 STG.E.64 desc[UR8][R8.64+0x8], R16 ;  /* 0x0000081008000986 */ /* 0x0001e8000c101b08 */
[----:B------:R-:W2:Y:S04]  /*17a0*/  @!P1 LDG.E.64 R4, desc[UR8][R10.64] ;  /* 0x000000080a049981 */ /* 0x000ea8000c1e1b00 */
[----:B------:R-:W2:Y:S04]  /*17b0*/  @!P1 LDG.E.64 R18, desc[UR8][R18.64] ;  /* 0x0000000812129981 */ /* 0x000ea8000c1e1b00 */
[----:B------:R-:W1:Y:S01]  /*17c0*/  @!P1 LDG.E.64 R6, desc[UR8][R2.64] ;  /* 0x0000000802069981 */ /* 0x000e62000c1e1b00 */
[----:B--2---:R-:W-:-:S08]  /*17d0*/  @!P1 DMUL R4, R4, R18 ;  /* 0x0000001204049228 */ /* 0x004fd00000000000 */
[----:B-1----:R-:W-:-:S07]  /*17e0*/  @!P1 DFMA R4, -R4, R12, R6 ;  /* 0x0000000c0404922b */ /* 0x002fce0000000106 */
[----:B------:R0:W-:Y:S04]  /*17f0*/  @!P1 STG.E.64 desc[UR8][R2.64], R4 ;  /* 0x0000000402009986 */ /* 0x0001e8000c101b08 */
.L_x_8:
[----:B0-----:R-:W0:Y:S01]  /*1800*/  LDC.64 R2, c[0x0][0x398] ;  /* 0x0000e600ff027b82 */ /* 0x001e220000000a00 */
[----:B------:R-:W3:Y:S01]  /*1810*/  LDG.E.64 R10, desc[UR8][R10.64] ;  /* 0x000000080a0a7981 */ /* 0x000ee2000c1e1b00 */
[----:B------:R-:W3:Y:S01]  /*1820*/  LDCU.64 UR4, c[0x0][0x3c0] ;  /* 0x00007800ff0477ac */ /* 0x000ee20008000a00 */
[----:B0-----:R-:W-:-:S05]  /*1830*/  IMAD.WIDE R2, R0, 0x8, R2 ;  /* 0x0000000800027825 */ /* 0x001fca00078e0202 */
[----:B------:R-:W3:Y:S02]  /*1840*/  LDG.E.64 R4, desc[UR8][R2.64] ;  /* 0x0000000802047981 */ /* 0x000ee4000c1e1b00 */
[----:B---3--:R-:W-:-:S07]  /*1850*/  DFMA R4, -R10, UR4, R4 ;  /* 0x000000040a047c2b */ /* 0x008fce0008000104 */
[----:B------:R-:W-:Y:S01]  /*1860*/  STG.E.64 desc[UR8][R2.64], R4 ;  /* 0x0000000402007986 */ /* 0x000fe2000c101b08 */
[----:B------:R-:W-:Y:S05]  /*1870*/  EXIT ;  /* 0x000000000000794d */ /* 0x000fea0003800000 */
        .weak           $__internal_0_$__cuda_sm20_dblrcp_rn_slowpath_v3
        .type           $__internal_0_$__cuda_sm20_dblrcp_rn_slowpath_v3,@function
        .size           $__internal_0_$__cuda_sm20_dblrcp_rn_slowpath_v3,(.L_x_45 - $__internal_0_$__cuda_sm20_dblrcp_rn_slowpath_v3)
$__internal_0_$__cuda_sm20_dblrcp_rn_slowpath_v3:
[----:B------:R-:W-:Y:S01]  /*1880*/  IMAD.MOV.U32 R4, RZ, RZ, R12 ;  /* 0x000000ffff047224 */ /* 0x000fe200078e000c */
[----:B------:R-:W-:Y:S01]  /*1890*/  MOV R5, R13 ;  /* 0x0000000d00057202 */ /* 0x000fe20000000f00 */
[----:B------:R-:W-:Y:S05]  /*18a0*/  BSSY.RECONVERGENT B1, `(.L_x_12) ;  /* 0x0000025000017945 */ /* 0x000fea0003800200 */
[----:B------:R-:W-:-:S14]  /*18b0*/  DSETP.GTU.AND P0, PT, |R4|, +INF , PT ;  /* 0x7ff000000400742a */ /* 0x000fdc0003f0c200 */
[----:B------:R-:W-:Y:S05]  /*18c0*/  @P0 BRA `(.L_x_13) ;  /* 0x0000000000800947 */ /* 0x000fea0003800000 */
[----:B------:R-:W-:-:S05]  /*18d0*/  LOP3.LUT R12, R13, 0x7fffffff, RZ, 0xc0, !PT ;  /* 0x7fffffff0d0c7812 */ /* 0x000fca00078ec0ff */
[----:B------:R-:W-:-:S05]  /*18e0*/  VIADD R7, R12, 0xffffffff ;  /* 0xffffffff0c077836 */ /* 0x000fca0000000000 */
[----:B------:R-:W-:-:S13]  /*18f0*/  ISETP.GE.U32.AND P0, PT, R7, 0x7fefffff, PT ;  /* 0x7fefffff0700780c */ /* 0x000fda0003f06070 */
[----:B------:R-:W-:Y:S02]  /*1900*/  @P0 LOP3.LUT R9, R5, 0x7ff00000, RZ, 0x3c, !PT ;  /* 0x7ff0000005090812 */ /* 0x000fe400078e3cff */
[----:B------:R-:W-:Y:S01]  /*1910*/  @P0 MOV R8, RZ ;  /* 0x000000ff00080202 */ /* 0x000fe20000000f00 */
[----:B------:R-:W-:Y:S06]  /*1920*/  @P0 BRA `(.L_x_14) ;  /* 0x0000000000700947 */ /* 0x000fec0003800000 */
[----:B------:R-:W-:-:S13]  /*1930*/  ISETP.GE.U32.AND P0, PT, R12, 0x1000001, PT ;  /* 0x010000010c00780c */ /* 0x000fda0003f06070 */
[----:B------:R-:W-:Y:S05]  /*1940*/  @!P0 BRA `(.L_x_15) ;  /* 0x0000000000388947 */ /* 0x000fea0003800000 */
[----:B------:R-:W-:Y:S01]  /*1950*/  VIADD R9, R5, 0xc0200000 ;  /* 0xc020000005097836 */ /* 0x000fe20000000000 */
[----:B------:R-:W-:Y:S01]  /*1960*/  MOV R8, R4 ;  /* 0x0000000400087202 */ /* 0x000fe20000000f00 */
[----:B------:R-:W-:Y:S02]  /*1970*/  IMAD.MOV.U32 R12, RZ, RZ, R3 ;  /* 0x000000ffff0c7224 */ /* 0x000fe400078e0003 */
[----:B------:R-:W0:Y:S04]  /*1980*/  MUFU.RCP64H R13, R9 ;  /* 0x00000009000d7308 */ /* 0x000e280000001800 */
[----:B0-----:R-:W-:-:S08]  /*1990*/  DFMA R14, -R8, R12, 1 ;  /* 0x3ff00000080e742b */ /* 0x001fd0000000010c */
[----:B------:R-:W-:-:S08]  /*19a0*/  DFMA R14, R14, R14, R14 ;  /* 0x0000000e0e0e722b */ /* 0x000fd0000000000e */
[----:B------:R-:W-:-:S08]  /*19b0*/  DFMA R14, R12, R14, R12 ;  /* 0x0000000e0c0e722b */ /* 0x000fd0000000000c */
[----:B------:R-:W-:-:S08]  /*19c0*/  DFMA R12, -R8, R14, 1 ;  /* 0x3ff00000080c742b */ /* 0x000fd0000000010e */
[----:B------:R-:W-:-:S08]  /*19d0*/  DFMA R12, R14, R12, R14 ;  /* 0x0000000c0e0c722b */ /* 0x000fd0000000000e */
[----:B------:R-:W-:-:S08]  /*19e0*/  DMUL R12, R12, 2.2250738585072013831e-308 ;  /* 0x001000000c0c7828 */ /* 0x000fd00000000000 */
[----:B------:R-:W-:-:S08]  /*19f0*/  DFMA R4, -R4, R12, 1 ;  /* 0x3ff000000404742b */ /* 0x000fd0000000010c */
[----:B------:R-:W-:-:S08]  /*1a00*/  DFMA R4, R4, R4, R4 ;  /* 0x000000040404722b */ /* 0x000fd00000000004 */
[----:B------:R-:W-:Y:S01]  /*1a10*/  DFMA R8, R12, R4, R12 ;  /* 0x000000040c08722b */ /* 0x000fe2000000000c */
[----:B------:R-:W-:Y:S10]  /*1a20*/  BRA `(.L_x_14) ;  /* 0x0000000000307947 */ /* 0x000ff40003800000 */
.L_x_15:
[----:B------:R-:W-:Y:S01]  /*1a30*/  DMUL R4, R4, 8.11296384146066816958e+31 ;  /* 0x4690000004047828 */ /* 0x000fe20000000000 */
[----:B------:R-:W-:-:S05]  /*1a40*/  MOV R8, R3 ;  /* 0x0000000300087202 */ /* 0x000fca0000000f00 */
[----:B------:R-:W0:Y:S02]  /*1a50*/  MUFU.RCP64H R9, R5 ;  /* 0x0000000500097308 */ /* 0x000e240000001800 */
[----:B0-----:R-:W-:-:S08]  /*1a60*/  DFMA R12, -R4, R8, 1 ;  /* 0x3ff00000040c742b */ /* 0x001fd00000000108 */
[----:B------:R-:W-:-:S08]  /*1a70*/  DFMA R12, R12, R12, R12 ;  /* 0x0000000c0c0c722b */ /* 0x000fd0000000000c */
[----:B------:R-:W-:-:S08]  /*1a80*/  DFMA R12, R8, R12, R8 ;  /* 0x0000000c080c722b */ /* 0x000fd00000000008 */
[----:B------:R-:W-:-:S08]  /*1a90*/  DFMA R8, -R4, R12, 1 ;  /* 0x3ff000000408742b */ /* 0x000fd0000000010c */
[----:B------:R-:W-:-:S08]  /*1aa0*/  DFMA R8, R12, R8, R12 ;  /* 0x000000080c08722b */ /* 0x000fd0000000000c */
[----:B------:R-:W-:Y:S01]  /*1ab0*/  DMUL R8, R8, 8.11296384146066816958e+31 ;  /* 0x4690000008087828 */ /* 0x000fe20000000000 */
[----:B------:R-:W-:Y:S10]  /*1ac0*/  BRA `(.L_x_14) ;  /* 0x0000000000087947 */ /* 0x000ff40003800000 */
.L_x_13:
[----:B------:R-:W-:Y:S01]  /*1ad0*/  LOP3.LUT R9, R5, 0x80000, RZ, 0xfc, !PT ;  /* 0x0008000005097812 */ /* 0x000fe200078efcff */
[----:B------:R-:W-:-:S07]  /*1ae0*/  IMAD.MOV.U32 R8, RZ, RZ, R4 ;  /* 0x000000ffff087224 */ /* 0x000fce00078e0004 */
.L_x_14:
[----:B------:R-:W-:Y:S05]  /*1af0*/  BSYNC.RECONVERGENT B1 ;  /* 0x0000000000017941 */ /* 0x000fea0003800200 */
.L_x_12:
[----:B------:R-:W-:Y:S01]  /*1b00*/  HFMA2 R3, -RZ, RZ, 0, 0 ;  /* 0x00000000ff037431 */ /* 0x000fe200000001ff */
[----:B------:R-:W-:Y:S01]  /*1b10*/  MOV R4, R8 ;  /* 0x0000000800047202 */ /* 0x000fe20000000f00 */
[----:B------:R-:W-:Y:S02]  /*1b20*/  IMAD.MOV.U32 R5, RZ, RZ, R9 ;  /* 0x000000ffff057224 */ /* 0x000fe400078e0009 */
[----:B------:R-:W-:Y:S05]  /*1b30*/  RET.REL.NODEC R2 `(learn_intermediate) ;  /* 0xffffffe402307950 */ /* 0x000fea0003c3ffff */
.L_x_16:
[----:B------:R-:W-:-:S00]  /*1b40*/  BRA `(.L_x_16) ;  /* 0xfffffffc00fc7947 */ /* 0x000fc0000383ffff */
[----:B------:R-:W-:-:S00]  /*1b50*/  NOP ;  /* 0x0000000000007918 */ /* 0x000fc00000000000 */
        /* <DEDUP_REMOVED lines=10> */
.L_x_45:


//--------------------- .text.learn_output        --------------------------
	.section	.text.learn_output,"ax",@progbits
	.align	128
        .global         learn_output
        .type           learn_output,@function
        .size           learn_output,(.L_x_46 - learn_output)
        .other          learn_output,@"STO_CUDA_ENTRY STV_DEFAULT"
learn_output:
.text.learn_output:
        /* <DEDUP_REMOVED lines=10> */
[----:B------:R-:W2:Y:S01]  /*00a0*/  LDCU.64 UR4, c[0x0][0x358] ;  /* 0x00006b00ff0477ac */ /* 0x000ea20008000a00 */
[----:B-1----:R-:W-:-:S04]  /*00b0*/  VIADD R0, R4, UR6 ;  /* 0x0000000604007c36 */ /* 0x002fc80008000000 */
[----:B0-----:R-:W-:-:S06]  /*00c0*/  IMAD.WIDE R2, R0, 0x8, R2 ;  /* 0x0000000800027825 */ /* 0x001fcc00078e0202 */
[----:B--2---:R-:W2:Y:S01]  /*00d0*/  LDG.E.64 R2, desc[UR4][R2.64] ;  /* 0x0000000402027981 */ /* 0x004ea2000c1e1b00 */
        /* <DEDUP_REMOVED lines=46> */
[----:B------:R-:W-:Y:S06]  /*03c0*/  @!P0 BRA `(.L_x_18) ;  /* 0x0000000000308947 */ /* 0x000fec0003800000 */
        /* <DEDUP_REMOVED lines=12> */
.L_x_18:
[----:B------:R-:W-:Y:S05]  /*0490*/  BSYNC.RECONVERGENT B0 ;  /* 0x0000000000007941 */ /* 0x000fea0003800200 */
.L_x_17:
        /* <DEDUP_REMOVED lines=14> */
[----:B------:R-:W-:Y:S05]  /*0580*/  CALL.REL.NOINC `($__internal_1_$__cuda_sm20_dblrcp_rn_slowpath_v3) ;  /* 0x00000008009c7944 */ /* 0x000fea0003c00000 */
.L_x_20:
[----:B------:R-:W-:Y:S05]  /*0590*/  BSYNC.RECONVERGENT B0 ;  /* 0x0000000000007941 */ /* 0x000fea0003800200 */
.L_x_19:
[----:B------:R-:W0:Y:S01]  /*05a0*/  LDC.64 R8, c[0x0][0x380] ;  /* 0x0000e000ff087b82 */ /* 0x000e220000000a00 */
[----:B------:R-:W1:Y:S07]  /*05b0*/  LDCU UR6, c[0x0][0x3b8] ;  /* 0x00007700ff0677ac */ /* 0x000e6e0008000800 */
[----:B------:R-:W2:Y:S01]  /*05c0*/  LDC.64 R14, c[0x0][0x388] ;  /* 0x0000e200ff0e7b82 */ /* 0x000ea20000000a00 */
[----:B0-----:R-:W-:-:S06]  /*05d0*/  IMAD.WIDE R10, R0, 0x8, R8 ;  /* 0x00000008000a7825 */ /* 0x001fcc00078e0208 */
[----:B------:R-:W3:Y:S01]  /*05e0*/  LDG.E.64 R10, desc[UR4][R10.64] ;  /* 0x000000040a0a7981 */ /* 0x000ee2000c1e1b00 */
[----:B-1----:R-:W-:Y:S01]  /*05f0*/  ISETP.NE.AND P0, PT, R4, UR6, PT ;  /* 0x0000000604007c0c */ /* 0x002fe2000bf05270 */
[----:B------:R-:W-:Y:S01]  /*0600*/  DADD R2, -R6, 1 ;  /* 0x3ff0000006027429 */ /* 0x000fe20000000100 */
[----:B------:R-:W-:Y:S02]  /*0610*/  IMAD.MOV.U32 R12, RZ, RZ, RZ ;  /* 0x000000ffff0c7224 */ /* 0x000fe400078e00ff */
[----:B------:R-:W-:-:S05]  /*0620*/  FSEL R13, RZ, 1.875, P0 ;  /* 0x3ff00000ff0d7808 */ /* 0x000fca0000000000 */
[----:B------:R-:W-:Y:S02]  /*0630*/  DMUL R6, R2, R6 ;  /* 0x0000000602067228 */ /* 0x000fe40000000000 */
[----:B------:R-:W0:Y:S02]  /*0640*/  LDC R2, c[0x0][0x3b4] ;  /* 0x0000ed00ff027b82 */ /* 0x000e240000000800 */
[----:B0-----:R-:W-:Y:S01]  /*0650*/  ISETP.GE.AND P0, PT, R2, 0x1, PT ;  /* 0x000000010200780c */ /* 0x001fe20003f06270 */
[----:B---3--:R-:W-:Y:S01]  /*0660*/  DADD R12, R10, -R12 ;  /* 0x000000000a0c7229 */ /* 0x008fe2000000080c */
[----:B--2---:R-:W-:-:S07]  /*0670*/  IMAD.WIDE R10, R0, 0x8, R14 ;  /* 0x00000008000a7825 */ /* 0x004fce00078e020e */
[----:B------:R-:W-:-:S08]  /*0680*/  DADD R12, R12, R12 ;  /* 0x000000000c0c7229 */ /* 0x000fd0000000000c */
[----:B------:R-:W-:-:S07]  /*0690*/  DMUL R6, R6, R12 ;  /* 0x0000000c06067228 */ /* 0x000fce0000000000 */
[----:B------:R0:W-:Y:S01]  /*06a0*/  STG.E.64 desc[UR4][R10.64], R6 ;  /* 0x000000060a007986 */ /* 0x0001e2000c101b04 */
[----:B------:R-:W-:Y:S05]  /*06b0*/  @!P0 BRA `(.L_x_21) ;  /* 0x0000000800308947 */ /* 0x000fea0003800000 */
[----:B0-----:R-:W0:Y:S01]  /*06c0*/  LDC.64 R6, c[0x0][0x3a8] ;  /* 0x0000ea00ff067b82 */ /* 0x001e220000000a00 */
[C---:B------:R-:W-:Y:S02]  /*06d0*/  ISETP.GE.U32.AND P1, PT, R2.reuse, 0x8, PT ;  /* 0x000000080200780c */ /* 0x040fe40003f26070 */
[----:B------:R-:W-:-:S04]  /*06e0*/  LOP3.LUT R3, R2, 0x7, RZ, 0xc0, !PT ;  /* 0x0000000702037812 */ /* 0x000fc800078ec0ff */
[----:B------:R-:W-:Y:S01]  /*06f0*/  ISETP.NE.AND P0, PT, R3, RZ, PT ;  /* 0x000000ff0300720c */ /* 0x000fe20003f05270 */
[----:B0-----:R-:W-:Y:S01]  /*0700*/  IMAD.IADD R5, R6, 0x1, -R2 ;  /* 0x0000000106057824 */ /* 0x001fe200078e0a02 */
[----:B------:R-:W-:Y:S01]  /*0710*/  MOV R6, RZ ;  /* 0x000000ff00067202 */ /* 0x000fe20000000f00 */
[----:B------:R-:W-:-:S04]  /*0720*/  IMAD R4, R4, R2, R7 ;  /* 0x0000000204047224 */ /* 0x000fc800078e0207 */
[----:B------:R-:W-:Y:S06]  /*0730*/  @!P1 BRA `(.L_x_22) ;  /* 0x0000000000f49947 */ /* 0x000fec0003800000 */
[----:B------:R-:W-:Y:S01]  /*0740*/  LOP3.LUT R6, R2, 0x7ffffff8, RZ, 0xc0, !PT ;  /* 0x7ffffff802067812 */ /* 0x000fe200078ec0ff */
[----:B------:R-:W-:Y:S01]  /*0750*/  IMAD.MOV.U32 R22, RZ, RZ, R4 ;  /* 0x000000ffff167224 */ /* 0x000fe200078e0004 */
[----:B------:R-:W0:Y:S01]  /*0760*/  LDCU.64 UR6, c[0x0][0x3c0] ;  /* 0x00007800ff0677ac */ /* 0x000e220008000a00 */
[----:B------:R-:W-:Y:S01]  /*0770*/  IMAD.MOV.U32 R7, RZ, RZ, R5 ;  /* 0x000000ffff077224 */ /* 0x000fe200078e0005 */
[----:B------:R-:W-:-:S07]  /*0780*/  IADD3 R23, PT, PT, -R6, RZ, RZ ;  /* 0x000000ff06177210 */ /* 0x000fce0007ffe1ff */
.L_x_23:
[----:B-1----:R-:W1:Y:S01]  /*0790*/  LDC.64 R12, c[0x0][0x3a0] ;  /* 0x0000e800ff0c7b82 */ /* 0x002e620000000a00 */
[----:B------:R-:W-:Y:S01]  /*07a0*/  IMAD.WIDE R14, R7, 0x8, R8 ;  /* 0x00000008070e7825 */ /* 0x000fe200078e0208 */
[----:B------:R-:W2:Y:S04]  /*07b0*/  LDG.E.64 R20, desc[UR4][R10.64] ;  /* 0x000000040a147981 */ /* 0x000ea8000c1e1b00 */
[----:B------:R-:W2:Y:S01]  /*07c0*/  LDG.E.64 R18, desc[UR4][R14.64] ;  /* 0x000000040e127981 */ /* 0x000ea2000c1e1b00 */
[----:B-1----:R-:W-:-:S05]  /*07d0*/  IMAD.WIDE R12, R22, 0x8, R12 ;  /* 0x00000008160c7825 */ /* 0x002fca00078e020c */
[----:B------:R-:W0:Y:S01]  /*07e0*/  LDG.E.64 R16, desc[UR4][R12.64] ;  /* 0x000000040c107981 */ /* 0x000e22000c1e1b00 */
[----:B--2---:R-:W-:-:S08]  /*07f0*/  DMUL R18, R20, R18 ;  /* 0x0000001214127228 */ /* 0x004fd00000000000 */
[----:B0-----:R-:W-:Y:S01]  /*0800*/  DFMA R24, -R18, UR6, R16 ;  /* 0x0000000612187c2b */ /* 0x001fe20008000110 */
        /* <DEDUP_REMOVED lines=35> */
[----:B------:R-:W2:Y:S06]  /*0a40*/  LDG.E.64 R18, desc[UR4][R12.64+0x38] ;  /* 0x000038040c127981 */ /* 0x000eac000c1e1b00 */
[----:B0-----:R-:W-:-:S07]  /*0a50*/  DFMA R24, -R16, UR6, R20 ;  /* 0x0000000610187c2b */ /* 0x001fce0008000114 */
[----:B------:R1:W-:Y:S04]  /*0a60*/  STG.E.64 desc[UR4][R12.64+0x30], R24 ;  /* 0x000030180c007986 */ /* 0x0003e8000c101b04 */
[----:B------:R-:W3:Y:S04]  /*0a70*/  LDG.E.64 R16, desc[UR4][R14.64+0x38] ;  /* 0x000038040e107981 */ /* 0x000ee8000c1e1b00 */
[----:B------:R-:W3:Y:S01]  /*0a80*/  LDG.E.64 R20, desc[UR4][R10.64] ;  /* 0x000000040a147981 */ /* 0x000ee2000c1e1b00 */
[----:B------:R-:W-:-:S05]  /*0a90*/  VIADD R23, R23, 0x8 ;  /* 0x0000000817177836 */ /* 0x000fca0000000000 */
[----:B------:R-:W-:Y:S01]  /*0aa0*/  ISETP.NE.AND P1, PT, R23, RZ, PT ;  /* 0x000000ff1700720c */ /* 0x000fe20003f25270 */
[----:B------:R-:W-:Y:S01]  /*0ab0*/  VIADD R7, R7, 0x8 ;  /* 0x0000000807077836 */ /* 0x000fe20000000000 */
[----:B------:R-:W-:Y:S01]  /*0ac0*/  IADD3 R22, PT, PT, R22, 0x8, RZ ;  /* 0x0000000816167810 */ /* 0x000fe20007ffe0ff */
[----:B---3--:R-:W-:-:S08]  /*0ad0*/  DMUL R16, R20, R16 ;  /* 0x0000001014107228 */ /* 0x008fd00000000000 */
[----:B--2---:R-:W-:-:S07]  /*0ae0*/  DFMA R16, -R16, UR6, R18 ;  /* 0x0000000610107c2b */ /* 0x004fce0008000112 */
[----:B------:R1:W-:Y:S01]  /*0af0*/  STG.E.64 desc[UR4][R12.64+0x38], R16 ;  /* 0x000038100c007986 */ /* 0x0003e2000c101b04 */
[----:B------:R-:W-:Y:S05]  /*0b00*/  @P1 BRA `(.L_x_23) ;  /* 0xfffffffc00201947 */ /* 0x000fea000383ffff */
.L_x_22:
        /* <DEDUP_REMOVED lines=8> */
[----:B------:R-:W-:Y:S01]  /*0b90*/  IMAD.IADD R3, R4, 0x1, R6 ;  /* 0x0000000104037824 */ /* 0x000fe200078e0206 */
[----:B------:R-:W1:Y:S01]  /*0ba0*/  LDCU.64 UR6, c[0x0][0x3c0] ;  /* 0x00007800ff0677ac */ /* 0x000e620008000a00 */
[----:B------:R-:W-:-:S05]  /*0bb0*/  IMAD.WIDE R14, R15, 0x8, R8 ;  /* 0x000000080f0e7825 */ /* 0x000fca00078e0208 */
[----:B------:R-:W2:Y:S01]  /*0bc0*/  LDG.E.64 R18, desc[UR4][R14.64] ;  /* 0x000000040e127981 */ /* 0x000ea2000c1e1b00 */
[----:B0-----:R-:W-:-:S05]  /*0bd0*/  IMAD.WIDE R12, R3, 0x8, R12 ;  /* 0x00000008030c7825 */ /* 0x001fca00078e020c */
        /* <DEDUP_REMOVED lines=19> */
[----:B------:R-:W-:Y:S01]  /*0d10*/  IADD3 R6, PT, PT, R6, 0x4, RZ ;  /* 0x0000000406067810 */ /* 0x000fe20007ffe0ff */
[----:B----4-:R-:W-:-:S08]  /*0d20*/  DMUL R16, R16, R22 ;  /* 0x0000001610107228 */ /* 0x010fd00000000000 */
[----:B---3--:R-:W-:-:S07]  /*0d30*/  DFMA R16, -R16, UR6, R24 ;  /* 0x0000000610107c2b */ /* 0x008fce0008000118 */
[----:B------:R2:W-:Y:S04]  /*0d40*/  STG.E.64 desc[UR4][R12.64+0x18], R16 ;  /* 0x000018100c007986 */ /* 0x0005e8000c101b04 */
.L_x_24:
[----:B------:R-:W-:Y:S05]  /*0d50*/  @!P1 BRA `(.L_x_21) ;  /* 0x0000000000889947 */ /* 0x000fea0003800000 */
[----:B------:R-:W-:-:S13]  /*0d60*/  ISETP.NE.AND P0, PT, R7, 0x1, PT ;  /* 0x000000010700780c */ /* 0x000fda0003f05270 */
[----:B-12---:R-:W0:Y:S01]  /*0d70*/  @P0 LDC.64 R12, c[0x0][0x3a0] ;  /* 0x0000e800ff0c0b82 */ /* 0x006e220000000a00 */
[----:B------:R-:W-:Y:S01]  /*0d80*/  @P0 IMAD.IADD R17, R6, 0x1, R5 ;  /* 0x0000000106110824 */ /* 0x000fe200078e0205 */
[----:B------:R-:W2:Y:S01]  /*0d90*/  @P0 LDG.E.64 R18, desc[UR4][R10.64] ;  /* 0x000000040a120981 */ /* 0x000ea2000c1e1b00 */
[----:B------:R-:W-:Y:S02]  /*0da0*/  @P0 IMAD.IADD R3, R4, 0x1, R6 ;  /* 0x0000000104030824 */ /* 0x000fe400078e0206 */
[----:B------:R-:W-:-:S03]  /*0db0*/  @P0 IMAD.WIDE R16, R17, 0x8, R8 ;  /* 0x0000000811100825 */ /* 0x000fc600078e0208 */
[----:B------:R-:W1:Y:S02]  /*0dc0*/  @P0 LDC.64 R14, c[0x0][0x3c0] ;  /* 0x0000f000ff0e0b82 */ /* 0x000e640000000a00 */
[----:B------:R-:W2:Y:S01]  /*0dd0*/  @P0 LDG.E.64 R20, desc[UR4][R16.64] ;  /* 0x0000000410140981 */ /* 0x000ea2000c1e1b00 */
[----:B0-----:R-:W-:-:S05]  /*0de0*/  @P0 IMAD.WIDE R12, R3, 0x8, R12 ;  /* 0x00000008030c0825 */ /* 0x001fca00078e020c */
[----:B------:R-:W1:Y:S01]  /*0df0*/  @P0 LDG.E.64 R22, desc[UR4][R12.64] ;  /* 0x000000040c160981 */ /* 0x000e62000c1e1b00 */
[----:B--2---:R-:W-:-:S08]  /*0e00*/  @P0 DMUL R18, R18, R20 ;  /* 0x0000001412120228 */ /* 0x004fd00000000000 */
[----:B-1----:R-:W-:Y:S02]  /*0e10*/  @P0 DFMA R22, -R18, R14, R22 ;  /* 0x0000000e1216022b */ /* 0x002fe40000000116 */
[----:B------:R-:W2:Y:S05]  /*0e20*/  @P0 LDG.E.64 R18, desc[UR4][R12.64+0x8] ;  /* 0x000008040c120981 */ /* 0x000eaa000c1e1b00 */
[----:B------:R3:W-:Y:S04]  /*0e30*/  @P0 STG.E.64 desc[UR4][R12.64], R22 ;  /* 0x000000160c000986 */ /* 0x0007e8000c101b04 */
[----:B------:R-:W4:Y:S04]  /*0e40*/  @P0 LDG.E.64 R24, desc[UR4][R16.64+0x8] ;  /* 0x0000080410180981 */ /* 0x000f28000c1e1b00 */
[----:B------:R-:W4:Y:S01]  /*0e50*/  @P0 LDG.E.64 R20, desc[UR4][R10.64] ;  /* 0x000000040a140981 */ /* 0x000f22000c1e1b00 */
[----:B------:R-:W-:-:S04]  /*0e60*/  LOP3.LUT R2, R2, 0x1, RZ, 0xc0, !PT ;  /* 0x0000000102027812 */ /* 0x000fc800078ec0ff */
[----:B------:R-:W-:Y:S02]  /*0e70*/  ISETP.NE.U32.AND P1, PT, R2, 0x1, PT ;  /* 0x000000010200780c */ /* 0x000fe40003f25070 */
[----:B------:R-:W-:-:S11]  /*0e80*/  @P0 IADD3 R6, PT, PT, R6, 0x2, RZ ;  /* 0x0000000206060810 */ /* 0x000fd60007ffe0ff */
[----:B------:R-:W0:Y:S01]  /*0e90*/  @!P1 LDC.64 R2, c[0x0][0x3a0] ;  /* 0x0000e800ff029b82 */ /* 0x000e220000000a00 */
[----:B------:R-:W-:-:S04]  /*0ea0*/  @!P1 IMAD.IADD R5, R6, 0x1, R5 ;  /* 0x0000000106059824 */ /* 0x000fc800078e0205 */
[----:B------:R-:W-:-:S04]  /*0eb0*/  @!P1 IMAD.WIDE R8, R5, 0x8, R8 ;  /* 0x0000000805089825 */ /* 0x000fc800078e0208 */
[----:B------:R-:W-:-:S04]  /*0ec0*/  @!P1 IMAD.IADD R7, R4, 0x1, R6 ;  /* 0x0000000104079824 */ /* 0x000fc800078e0206 */
[----:B0-----:R-:W-:Y:S01]  /*0ed0*/  @!P1 IMAD.WIDE R2, R7, 0x8, R2 ;  /* 0x0000000807029825 */ /* 0x001fe200078e0202 */
[----:B----4-:R-:W-:-:S08]  /*0ee0*/  @P0 DMUL R20, R20, R24 ;  /* 0x0000001814140228 */ /* 0x010fd00000000000 */
[----:B--2---:R-:W-:Y:S01]  /*0ef0*/  @P0 DFMA R18, -R20, R14, R18 ;  /* 0x0000000e1412022b */ /* 0x004fe20000000112 */
[----:B------:R-:W0:Y:S06]  /*0f00*/  @!P1 LDC.64 R14, c[0x0][0x3c0] ;  /* 0x0000f000ff0e9b82 */ /* 0x000e2c0000000a00 */
[----:B------:R3:W-:Y:S04]  /*0f10*/  @P0 STG.E.64 desc[UR4][R12.64+0x8], R18 ;  /* 0x000008120c000986 */ /* 0x0007e8000c101b04 */
[----:B------:R-:W2:Y:S04]  /*0f20*/  @!P1 LDG.E.64 R8, desc[UR4][R8.64] ;  /* 0x0000000408089981 */ /* 0x000ea8000c1e1b00 */
[----:B------:R-:W2:Y:S04]  /*0f30*/  @!P1 LDG.E.64 R4, desc[UR4][R10.64] ;  /* 0x000000040a049981 */ /* 0x000ea8000c1e1b00 */
[----:B------:R-:W0:Y:S01]  /*0f40*/  @!P1 LDG.E.64 R6, desc[UR4][R2.64] ;  /* 0x0000000402069981 */ /* 0x000e22000c1e1b00 */
[----:B--2---:R-:W-:-:S08]  /*0f50*/  @!P1 DMUL R4, R4, R8 ;  /* 0x0000000804049228 */ /* 0x004fd00000000000 */
[----:B0-----:R-:W-:-:S07]  /*0f60*/  @!P1 DFMA R4, -R4, R14, R6 ;  /* 0x0000000e0404922b */ /* 0x001fce0000000106 */
[----:B------:R3:W-:Y:S04]  /*0f70*/  @!P1 STG.E.64 desc[UR4][R2.64], R4 ;  /* 0x0000000402009986 */ /* 0x0007e8000c101b04 */
.L_x_21:
[----:B---3--:R-:W3:Y:S01]  /*0f80*/  LDC.64 R2, c[0x0][0x398] ;  /* 0x0000e600ff027b82 */ /* 0x008ee20000000a00 */
[----:B0-----:R-:W4:Y:S01]  /*0f90*/  LDG.E.64 R10, desc[UR4][R10.64] ;  /* 0x000000040a0a7981 */ /* 0x001f22000c1e1b00 */
[----:B------:R-:W4:Y:S01]  /*0fa0*/  LDCU.64 UR6, c[0x0][0x3c0] ;  /* 0x00007800ff0677ac */ /* 0x000f220008000a00 */
[----:B---3--:R-:W-:-:S05]  /*0fb0*/  IMAD.WIDE R2, R0, 0x8, R2 ;  /* 0x0000000800027825 */ /* 0x008fca00078e0202 */
[----:B------:R-:W4:Y:S02]  /*0fc0*/  LDG.E.64 R4, desc[UR4][R2.64] ;  /* 0x0000000402047981 */ /* 0x000f24000c1e1b00 */
[----:B----4-:R-:W-:-:S07]  /*0fd0*/  DFMA R4, -R10, UR6, R4 ;  /* 0x000000060a047c2b */ /* 0x010fce0008000104 */
[----:B------:R-:W-:Y:S01]  /*0fe0*/  STG.E.64 desc[UR4][R2.64], R4 ;  /* 0x0000000402007986 */ /* 0x000fe2000c101b04 */
[----:B------:R-:W-:Y:S05]  /*0ff0*/  EXIT ;  /* 0x000000000000794d */ /* 0x000fea0003800000 */
        .weak           $__internal_1_$__cuda_sm20_dblrcp_rn_slowpath_v3
        .type           $__internal_1_$__cuda_sm20_dblrcp_rn_slowpath_v3,@function
        .size           $__internal_1_$__cuda_sm20_dblrcp_rn_slowpath_v3,(.L_x_46 - $__internal_1_$__cuda_sm20_dblrcp_rn_slowpath_v3)
$__internal_1_$__cuda_sm20_dblrcp_rn_slowpath_v3:
[----:B------:R-:W-:Y:S01]  /*1000*/  MOV R6, R10 ;  /* 0x0000000a00067202 */ /* 0x000fe20000000f00 */
[----:B------:R-:W-:Y:S01]  /*1010*/  IMAD.MOV.U32 R7, RZ, RZ, R11 ;  /* 0x000000ffff077224 */ /* 0x000fe200078e000b */
        /* <DEDUP_REMOVED lines=25> */
.L_x_28:
[----:B------:R-:W-:Y:S01]  /*11b0*/  DMUL R6, R6, 8.11296384146066816958e+31 ;  /* 0x4690000006067828 */ /* 0x000fe20000000000 */
[----:B------:R-:W-:-:S05]  /*11c0*/  IMAD.MOV.U32 R8, RZ, RZ, R3 ;  /* 0x000000ffff087224 */ /* 0x000fca00078e0003 */
        /* <DEDUP_REMOVED lines=8> */
.L_x_26:
[----:B------:R-:W-:Y:S01]  /*1250*/  LOP3.LUT R9, R7, 0x80000, RZ, 0xfc, !PT ;  /* 0x0008000007097812 */ /* 0x000fe200078efcff */
[----:B------:R-:W-:-:S07]  /*1260*/  IMAD.MOV.U32 R8, RZ, RZ, R6 ;  /* 0x000000ffff087224 */ /* 0x000fce00078e0006 */
.L_x_27:
[----:B------:R-:W-:Y:S05]  /*1270*/  BSYNC.RECONVERGENT B1 ;  /* 0x0000000000017941 */ /* 0x000fea0003800200 */
.L_x_25:
[----:B------:R-:W-:Y:S01]  /*1280*/  HFMA2 R3, -RZ, RZ, 0, 0 ;  /* 0x00000000ff037431 */ /* 0x000fe200000001ff */
[----:B------:R-:W-:Y:S01]  /*1290*/  MOV R6, R8 ;  /* 0x0000000800067202 */ /* 0x000fe20000000f00 */
[----:B------:R-:W-:Y:S02]  /*12a0*/  IMAD.MOV.U32 R7, RZ, RZ, R9 ;  /* 0x000000ffff077224 */ /* 0x000fe400078e0009 */
[----:B------:R-:W-:Y:S05]  /*12b0*/  RET.REL.NODEC R2 `(learn_output) ;  /* 0xffffffec02507950 */ /* 0x000fea0003c3ffff */
.L_x_29:
        /* <DEDUP_REMOVED lines=12> */
.L_x_46:


//--------------------- .text.compute_layer       --------------------------
	.section	.text.compute_layer,"ax",@progbits
	.align	128
        .global         compute_layer
        .type           compute_layer,@function
        .size           compute_layer,(.L_x_47 - compute_layer)
        .other          compute_layer,@"STO_CUDA_ENTRY STV_DEFAULT"
compute_layer:
.text.compute_layer:
        /* <DEDUP_REMOVED lines=10> */
[----:B------:R-:W-:Y:S01]  /*00a0*/  CS2R R20, SRZ ;  /* 0x0000000000147805 */ /* 0x000fe2000001ff00 */
[----:B------:R-:W2:Y:S05]  /*00b0*/  LDCU.64 UR4, c[0x0][0x358] ;  /* 0x00006b00ff0477ac */ /* 0x000eaa0008000a00 */
[----:B------:R-:W3:Y:S08]  /*00c0*/  LDC.64 R8, c[0x0][0x390] ;  /* 0x0000e400ff087b82 */ /* 0x000ef00000000a00 */
[----:B------:R-:W4:Y:S01]  /*00d0*/  LDC R0, c[0x0][0x3b4] ;  /* 0x0000ed00ff007b82 */ /* 0x000f220000000800 */
[----:B-1----:R-:W-:-:S04]  /*00e0*/  VIADD R2, R3, UR6 ;  /* 0x0000000603027c36 */ /* 0x002fc80008000000 */
[----:B0-----:R-:W-:-:S05]  /*00f0*/  IMAD.WIDE R10, R2, 0x8, R12 ;  /* 0x00000008020a7825 */ /* 0x001fca00078e020c */
[----:B--2---:R0:W-:Y:S01]  /*0100*/  STG.E.64 desc[UR4][R10.64], RZ ;  /* 0x000000ff0a007986 */ /* 0x0041e2000c101b04 */
[----:B---3--:R-:W-:-:S05]  /*0110*/  IMAD.WIDE R8, R2, 0x8, R8 ;  /* 0x0000000802087825 */ /* 0x008fca00078e0208 */
[----:B------:R0:W-:Y:S01]  /*0120*/  STG.E.64 desc[UR4][R8.64], RZ ;  /* 0x000000ff08007986 */ /* 0x0001e2000c101b04 */
[----:B----4-:R-:W-:-:S13]  /*0130*/  ISETP.GE.AND P0, PT, R0, 0x1, PT ;  /* 0x000000010000780c */ /* 0x010fda0003f06270 */
[----:B0-----:R-:W-:Y:S05]  /*0140*/  @!P0 BRA `(.L_x_30) ;  /* 0x0000000400b08947 */ /* 0x001fea0003800000 */
[----:B------:R-:W0:Y:S01]  /*0150*/  LDCU UR7, c[0x0][0x3ac] ;  /* 0x00007580ff0777ac */ /* 0x000e220008000800 */
[C---:B------:R-:W-:Y:S01]  /*0160*/  ISETP.GE.U32.AND P1, PT, R0.reuse, 0x8, PT ;  /* 0x000000080000780c */ /* 0x040fe20003f26070 */
[----:B------:R-:W-:Y:S01]  /*0170*/  IMAD.MOV.U32 R5, RZ, RZ, RZ ;  /* 0x000000ffff057224 */ /* 0x000fe200078e00ff */
[C---:B------:R-:W-:Y:S02]  /*0180*/  LOP3.LUT R4, R0.reuse, 0x7, RZ, 0xc0, !PT ;  /* 0x0000000700047812 */ /* 0x040fe400078ec0ff */
[----:B------:R-:W-:Y:S02]  /*0190*/  CS2R R20, SRZ ;  /* 0x0000000000147805 */ /* 0x000fe4000001ff00 */
[----:B------:R-:W-:Y:S02]  /*01a0*/  IADD3 R6, PT, PT, -R0, UR6, RZ ;  /* 0x0000000600067c10 */ /* 0x000fe4000fffe1ff */
[----:B------:R-:W-:Y:S01]  /*01b0*/  ISETP.NE.AND P0, PT, R4, RZ, PT ;  /* 0x000000ff0400720c */ /* 0x000fe20003f05270 */
[----:B0-----:R-:W-:-:S04]  /*01c0*/  IMAD R24, R3, R0, UR7 ;  /* 0x0000000703187e24 */ /* 0x001fc8000f8e0200 */
[----:B------:R-:W-:Y:S08]  /*01d0*/  @!P1 BRA `(.L_x_31) ;  /* 0x0000000000b49947 */ /* 0x000ff00003800000 */
[----:B------:R-:W-:Y:S01]  /*01e0*/  LOP3.LUT R5, R0, 0x7ffffff8, RZ, 0xc0, !PT ;  /* 0x7ffffff800057812 */ /* 0x000fe200078ec0ff */
[----:B------:R-:W-:Y:S01]  /*01f0*/  IMAD.MOV.U32 R25, RZ, RZ, R24 ;  /* 0x000000ffff197224 */ /* 0x000fe200078e0018 */
[----:B------:R-:W-:Y:S02]  /*0200*/  MOV R7, R6 ;  /* 0x0000000600077202 */ /* 0x000fe40000000f00 */
[----:B------:R-:W-:Y:S01]  /*0210*/  CS2R R20, SRZ ;  /* 0x0000000000147805 */ /* 0x000fe2000001ff00 */
[----:B------:R-:W-:-:S07]  /*0220*/  IMAD.MOV R3, RZ, RZ, -R5 ;  /* 0x000000ffff037224 */ /* 0x000fce00078e0a05 */
.L_x_32:
[----:B0-----:R-:W0:Y:S01]  /*0230*/  LDC.64 R16, c[0x0][0x3a0] ;  /* 0x0000e800ff107b82 */ /* 0x001e220000000a00 */
[----:B------:R-:W-:-:S05]  /*0240*/  IMAD.WIDE R14, R7, 0x8, R12 ;  /* 0x00000008070e7825 */ /* 0x000fca00078e020c */
[----:B------:R-:W2:Y:S01]  /*0250*/  LDG.E.64 R18, desc[UR4][R14.64] ;  /* 0x000000040e127981 */ /* 0x000ea2000c1e1b00 */
[----:B0-----:R-:W-:-:S05]  /*0260*/  IMAD.WIDE R16, R25, 0x8, R16 ;  /* 0x0000000819107825 */ /* 0x001fca00078e0210 */
[----:B------:R-:W2:Y:S02]  /*0270*/  LDG.E.64 R26, desc[UR4][R16.64] ;  /* 0x00000004101a7981 */ /* 0x000ea4000c1e1b00 */
[----:B--2---:R-:W-:-:S07]  /*0280*/  DFMA R26, R18, R26, R20 ;  /* 0x0000001a121a722b */ /* 0x004fce0000000014 */
[----:B------:R0:W-:Y:S04]  /*0290*/  STG.E.64 desc[UR4][R8.64], R26 ;  /* 0x0000001a08007986 */ /* 0x0001e8000c101b04 */
[----:B------:R-:W2:Y:S04]  /*02a0*/  LDG.E.64 R18, desc[UR4][R14.64+0x8] ;  /* 0x000008040e127981 */ /* 0x000ea8000c1e1b00 */
[----:B------:R-:W2:Y:S02]  /*02b0*/  LDG.E.64 R20, desc[UR4][R16.64+0x8] ;  /* 0x0000080410147981 */ /* 0x000ea4000c1e1b00 */
[----:B--2---:R-:W-:-:S07]  /*02c0*/  DFMA R20, R18, R20, R26 ;  /* 0x000000141214722b */ /* 0x004fce000000001a */
[----:B------:R1:W-:Y:S04]  /*02d0*/  STG.E.64 desc[UR4][R8.64], R20 ;  /* 0x0000001408007986 */ /* 0x0003e8000c101b04 */
[----:B------:R-:W2:Y:S04]  /*02e0*/  LDG.E.64 R18, desc[UR4][R14.64+0x10] ;  /* 0x000010040e127981 */ /* 0x000ea8000c1e1b00 */
[----:B------:R-:W2:Y:S02]  /*02f0*/  LDG.E.64 R22, desc[UR4][R16.64+0x10] ;  /* 0x0000100410167981 */ /* 0x000ea4000c1e1b00 */
[----:B--2---:R-:W-:-:S07]  /*0300*/  DFMA R22, R18, R22, R20 ;  /* 0x000000161216722b */ /* 0x004fce0000000014 */
[----:B------:R2:W-:Y:S04]  /*0310*/  STG.E.64 desc[UR4][R8.64], R22 ;  /* 0x0000001608007986 */ /* 0x0005e8000c101b04 */
[----:B------:R-:W3:Y:S04]  /*0320*/  LDG.E.64 R18, desc[UR4][R14.64+0x18] ;  /* 0x000018040e127981 */ /* 0x000ee8000c1e1b00 */
[----:B------:R-:W3:Y:S02]  /*0330*/  LDG.E.64 R28, desc[UR4][R16.64+0x18] ;  /* 0x00001804101c7981 */ /* 0x000ee4000c1e1b00 */
[----:B---3--:R-:W-:-:S07]  /*0340*/  DFMA R28, R18, R28, R22 ;  /* 0x0000001c121c722b */ /* 0x008fce0000000016 */
[----:B------:R3:W-:Y:S04]  /*0350*/  STG.E.64 desc[UR4][R8.64], R28 ;  /* 0x0000001c08007986 */ /* 0x0007e8000c101b04 */
[----:B------:R-:W4:Y:S04]  /*0360*/  LDG.E.64 R18, desc[UR4][R14.64+0x20] ;  /* 0x000020040e127981 */ /* 0x000f28000c1e1b00 */
[----:B0-----:R-:W4:Y:S02]  /*0370*/  LDG.E.64 R26, desc[UR4][R16.64+0x20] ;  /* 0x00002004101a7981 */ /* 0x001f24000c1e1b00 */
[----:B----4-:R-:W-:-:S07]  /*0380*/  DFMA R26, R18, R26, R28 ;  /* 0x0000001a121a722b */ /* 0x010fce000000001c */
[----:B------:R0:W-:Y:S04]  /*0390*/  STG.E.64 desc[UR4][R8.64], R26 ;  /* 0x0000001a08007986 */ /* 0x0001e8000c101b04 */
[----:B------:R-:W4:Y:S04]  /*03a0*/  LDG.E.64 R18, desc[UR4][R14.64+0x28] ;  /* 0x000028040e127981 */ /* 0x000f28000c1e1b00 */
[----:B-1----:R-:W4:Y:S02]  /*03b0*/  LDG.E.64 R20, desc[UR4][R16.64+0x28] ;  /* 0x0000280410147981 */ /* 0x002f24000c1e1b00 */
[----:B----4-:R-:W-:-:S07]  /*03c0*/  DFMA R18, R18, R20, R26 ;  /* 0x000000141212722b */ /* 0x010fce000000001a */
[----:B------:R0:W-:Y:S04]  /*03d0*/  STG.E.64 desc[UR4][R8.64], R18 ;  /* 0x0000001208007986 */ /* 0x0001e8000c101b04 */
[----:B------:R-:W4:Y:S04]  /*03e0*/  LDG.E.64 R20, desc[UR4][R14.64+0x30] ;  /* 0x000030040e147981 */ /* 0x000f28000c1e1b00 */
[----:B--2---:R-:W4:Y:S02]  /*03f0*/  LDG.E.64 R22, desc[UR4][R16.64+0x30] ;  /* 0x0000300410167981 */ /* 0x004f24000c1e1b00 */
[----:B----4-:R-:W-:-:S07]  /*0400*/  DFMA R22, R20, R22, R18 ;  /* 0x000000161416722b */ /* 0x010fce0000000012 */
[----:B------:R0:W-:Y:S04]  /*0410*/  STG.E.64 desc[UR4][R8.64], R22 ;  /* 0x0000001608007986 */ /* 0x0001e8000c101b04 */
[----:B------:R-:W2:Y:S04]  /*0420*/  LDG.E.64 R20, desc[UR4][R14.64+0x38] ;  /* 0x000038040e147981 */ /* 0x000ea8000c1e1b00 */
[----:B---3--:R-:W2:Y:S01]  /*0430*/  LDG.E.64 R28, desc[UR4][R16.64+0x38] ;  /* 0x00003804101c7981 */ /* 0x008ea2000c1e1b00 */
[----:B------:R-:W-:-:S05]  /*0440*/  VIADD R3, R3, 0x8 ;  /* 0x0000000803037836 */ /* 0x000fca0000000000 */
[----:B------:R-:W-:Y:S01]  /*0450*/  ISETP.NE.AND P1, PT, R3, RZ, PT ;  /* 0x000000ff0300720c */ /* 0x000fe20003f25270 */
[----:B------:R-:W-:Y:S01]  /*0460*/  VIADD R7, R7, 0x8 ;  /* 0x0000000807077836 */ /* 0x000fe20000000000 */
[----:B------:R-:W-:Y:S01]  /*0470*/  IADD3 R25, PT, PT, R25, 0x8, RZ ;  /* 0x0000000819197810 */ /* 0x000fe20007ffe0ff */
[----:B--2---:R-:W-:-:S07]  /*0480*/  DFMA R20, R20, R28, R22 ;  /* 0x0000001c1414722b */ /* 0x004fce0000000016 */
[----:B------:R0:W-:Y:S03]  /*0490*/  STG.E.64 desc[UR4][R8.64], R20 ;  /* 0x0000001408007986 */ /* 0x0001e6000c101b04 */
[----:B------:R-:W-:Y:S05]  /*04a0*/  @P1 BRA `(.L_x_32) ;  /* 0xfffffffc00601947 */ /* 0x000fea000383ffff */
.L_x_31:
[----:B------:R-:W-:Y:S05]  /*04b0*/  @!P0 BRA `(.L_x_30) ;  /* 0x0000000000d48947 */ /* 0x000fea0003800000 */
[----:B------:R-:W-:Y:S02]  /*04c0*/  ISETP.GE.U32.AND P0, PT, R4, 0x4, PT ;  /* 0x000000040400780c */ /* 0x000fe40003f06070 */
[----:B------:R-:W-:-:S04]  /*04d0*/  LOP3.LUT R3, R0, 0x3, RZ, 0xc0, !PT ;  /* 0x0000000300037812 */ /* 0x000fc800078ec0ff */
[----:B------:R-:W-:-:S07]  /*04e0*/  ISETP.NE.AND P1, PT, R3, RZ, PT ;  /* 0x000000ff0300720c */ /* 0x000fce0003f25270 */
[----:B------:R-:W-:Y:S06]  /*04f0*/  @!P0 BRA `(.L_x_33) ;  /* 0x0000000000588947 */ /* 0x000fec0003800000 */
[----:B------:R-:W1:Y:S01]  /*0500*/  LDC.64 R14, c[0x0][0x3a0] ;  /* 0x0000e800ff0e7b82 */ /* 0x000e620000000a00 */
[----:B------:R-:W-:Y:S02]  /*0510*/  IMAD.IADD R17, R5, 0x1, R6 ;  /* 0x0000000105117824 */ /* 0x000fe400078e0206 */
[----:B------:R-:W-:Y:S02]  /*0520*/  IMAD.IADD R7, R24, 0x1, R5 ;  /* 0x0000000118077824 */ /* 0x000fe400078e0205 */
[----:B------:R-:W-:-:S05]  /*0530*/  IMAD.WIDE R16, R17, 0x8, R12 ;  /* 0x0000000811107825 */ /* 0x000fca00078e020c */
[----:B0-----:R-:W2:Y:S01]  /*0540*/  LDG.E.64 R18, desc[UR4][R16.64] ;  /* 0x0000000410127981 */ /* 0x001ea2000c1e1b00 */
[----:B-1----:R-:W-:-:S05]  /*0550*/  IMAD.WIDE R14, R7, 0x8, R14 ;  /* 0x00000008070e7825 */ /* 0x002fca00078e020e */
        /* <DEDUP_REMOVED lines=12> */
[----:B------:R-:W2:Y:S01]  /*0620*/  LDG.E.64 R28, desc[UR4][R14.64+0x18] ;  /* 0x000018040e1c7981 */ /* 0x000ea2000c1e1b00 */
[----:B------:R-:W-:Y:S01]  /*0630*/  VIADD R5, R5, 0x4 ;  /* 0x0000000405057836 */ /* 0x000fe20000000000 */
[----:B--2---:R-:W-:-:S07]  /*0640*/  DFMA R20, R20, R28, R26 ;  /* 0x0000001c1414722b */ /* 0x004fce000000001a */
[----:B------:R1:W-:Y:S04]  /*0650*/  STG.E.64 desc[UR4][R8.64], R20 ;  /* 0x0000001408007986 */ /* 0x0003e8000c101b04 */
.L_x_33:
[----:B------:R-:W-:Y:S05]  /*0660*/  @!P1 BRA `(.L_x_30) ;  /* 0x0000000000689947 */ /* 0x000fea0003800000 */
[----:B------:R-:W-:-:S13]  /*0670*/  ISETP.NE.AND P0, PT, R3, 0x1, PT ;  /* 0x000000010300780c */ /* 0x000fda0003f05270 */
[----:B------:R-:W2:Y:S01]  /*0680*/  @P0 LDC.64 R16, c[0x0][0x3a0] ;  /* 0x0000e800ff100b82 */ /* 0x000ea20000000a00 */
[----:B01----:R-:W-:Y:S01]  /*0690*/  @P0 IADD3 R19, PT, PT, R5, R6, RZ ;  /* 0x0000000605130210 */ /* 0x003fe20007ffe0ff */
[----:B------:R-:W-:-:S04]  /*06a0*/  @P0 IMAD.IADD R3, R24, 0x1, R5 ;  /* 0x0000000118030824 */ /* 0x000fc800078e0205 */
[----:B------:R-:W-:-:S05]  /*06b0*/  @P0 IMAD.WIDE R18, R19, 0x8, R12 ;  /* 0x0000000813120825 */ /* 0x000fca00078e020c */
[----:B------:R-:W3:Y:S01]  /*06c0*/  @P0 LDG.E.64 R14, desc[UR4][R18.64] ;  /* 0x00000004120e0981 */ /* 0x000ee2000c1e1b00 */
[----:B--2---:R-:W-:-:S05]  /*06d0*/  @P0 IMAD.WIDE R16, R3, 0x8, R16 ;  /* 0x0000000803100825 */ /* 0x004fca00078e0210 */
[----:B------:R-:W3:Y:S01]  /*06e0*/  @P0 LDG.E.64 R22, desc[UR4][R16.64] ;  /* 0x0000000410160981 */ /* 0x000ee2000c1e1b00 */
[----:B------:R-:W-:-:S04]  /*06f0*/  LOP3.LUT R0, R0, 0x1, RZ, 0xc0, !PT ;  /* 0x0000000100007812 */ /* 0x000fc800078ec0ff */
[----:B------:R-:W-:-:S13]  /*0700*/  ISETP.NE.U32.AND P1, PT, R0, 0x1, PT ;  /* 0x000000010000780c */ /* 0x000fda0003f25070 */
[----:B------:R-:W0:Y:S01]  /*0710*/  @!P1 LDC.64 R28, c[0x0][0x3a0] ;  /* 0x0000e800ff1c9b82 */ /* 0x000e220000000a00 */
[----:B---3--:R-:W-:-:S07]  /*0720*/  @P0 DFMA R14, R14, R22, R20 ;  /* 0x000000160e0e022b */ /* 0x008fce0000000014 */
[----:B------:R-:W-:Y:S04]  /*0730*/  @P0 STG.E.64 desc[UR4][R8.64], R14 ;  /* 0x0000000e08000986 */ /* 0x000fe8000c101b04 */
[----:B------:R-:W2:Y:S04]  /*0740*/  @P0 LDG.E.64 R22, desc[UR4][R18.64+0x8] ;  /* 0x0000080412160981 */ /* 0x000ea8000c1e1b00 */
[----:B------:R-:W2:Y:S01]  /*0750*/  @P0 LDG.E.64 R26, desc[UR4][R16.64+0x8] ;  /* 0x00000804101a0981 */ /* 0x000ea2000c1e1b00 */
[----:B------:R-:W-:-:S04]  /*0760*/  @P0 VIADD R5, R5, 0x2 ;  /* 0x0000000205050836 */ /* 0x000fc80000000000 */
[----:B------:R-:W-:Y:S01]  /*0770*/  @!P1 IMAD.IADD R3, R5, 0x1, R6 ;  /* 0x0000000105039824 */ /* 0x000fe200078e0206 */
[----:B------:R-:W-:-:S03]  /*0780*/  @!P1 IADD3 R5, PT, PT, R24, R5, RZ ;  /* 0x0000000518059210 */ /* 0x000fc60007ffe0ff */
[----:B------:R-:W-:-:S04]  /*0790*/  @!P1 IMAD.WIDE R12, R3, 0x8, R12 ;  /* 0x00000008030c9825 */ /* 0x000fc800078e020c */
[----:B0-----:R-:W-:Y:S01]  /*07a0*/  @!P1 IMAD.WIDE R28, R5, 0x8, R28 ;  /* 0x00000008051c9825 */ /* 0x001fe200078e021c */
[----:B--2---:R-:W-:-:S07]  /*07b0*/  @P0 DFMA R20, R22, R26, R14 ;  /* 0x0000001a1614022b */ /* 0x004fce000000000e */
[----:B------:R0:W-:Y:S04]  /*07c0*/  @P0 STG.E.64 desc[UR4][R8.64], R20 ;  /* 0x0000001408000986 */ /* 0x0001e8000c101b04 */
[----:B------:R-:W0:Y:S04]  /*07d0*/  @!P1 LDG.E.64 R12, desc[UR4][R12.64] ;  /* 0x000000040c0c9981 */ /* 0x000e28000c1e1b00 */
[----:B------:R-:W0:Y:S02]  /*07e0*/  @!P1 LDG.E.64 R28, desc[UR4][R28.64] ;  /* 0x000000041c1c9981 */ /* 0x000e24000c1e1b00 */
[----:B0-----:R-:W-:-:S07]  /*07f0*/  @!P1 DFMA R20, R12, R28, R20 ;  /* 0x0000001c0c14922b */ /* 0x001fce0000000014 */
[----:B------:R2:W-:Y:S04]  /*0800*/  @!P1 STG.E.64 desc[UR4][R8.64], R20 ;  /* 0x0000001408009986 */ /* 0x0005e8000c101b04 */
.L_x_30:
[----:B------:R-:W3:Y:S02]  /*0810*/  LDC.64 R6, c[0x0][0x398] ;  /* 0x0000e600ff067b82 */ /* 0x000ee40000000a00 */
[----:B---3--:R-:W-:-:S06]  /*0820*/  IMAD.WIDE R6, R2, 0x8, R6 ;  /* 0x0000000802067825 */ /* 0x008fcc00078e0206 */
[----:B------:R-:W0:Y:S01]  /*0830*/  LDG.E.64 R6, desc[UR4][R6.64] ;  /* 0x0000000406067981 */ /* 0x000e22000c1e1b00 */
[----:B------:R-:W-:Y:S01]  /*0840*/  IMAD.MOV.U32 R2, RZ, RZ, 0x652b82fe ;  /* 0x652b82feff027424 */ /* 0x000fe200078e00ff */
[----:B------:R-:W-:Y:S01]  /*0850*/  UMOV UR6, 0xfefa39ef ;  /* 0xfefa39ef00067882 */ /* 0x000fe20000000000 */
[----:B------:R-:W-:Y:S01]  /*0860*/  IMAD.MOV.U32 R3, RZ, RZ, 0x3ff71547 ;  /* 0x3ff71547ff037424 */ /* 0x000fe200078e00ff */
[----:B------:R-:W-:Y:S01]  /*0870*/  UMOV UR7, 0x3fe62e42 ;  /* 0x3fe62e4200077882 */ /* 0x000fe20000000000 */
[----:B------:R-:W-:Y:S01]  /*0880*/  BSSY.RECONVERGENT B0, `(.L_x_34) ;  /* 0x0000039000007945 */ /* 0x000fe20003800200 */
[----:B012---:R-:W-:-:S08]  /*0890*/  DADD R20, R6, R20 ;  /* 0x0000000006147229 */ /* 0x007fd00000000014 */
[----:B------:R-:W-:-:S08]  /*08a0*/  DFMA R2, R20, -R2, 6.75539944105574400000e+15 ;  /* 0x433800001402742b */ /* 0x000fd00000000802 */
[----:B------:R-:W-:-:S08]  /*08b0*/  DADD R4, R2, -6.75539944105574400000e+15 ;  /* 0xc338000002047429 */ /* 0x000fd00000000000 */
[----:B------:R-:W-:Y:S01]  /*08c0*/  DFMA R12, R4, -UR6, -R20 ;  /* 0x80000006040c7c2b */ /* 0x000fe20008000814 */
[----:B------:R-:W-:Y:S01]  /*08d0*/  UMOV UR6, 0x3b39803f ;  /* 0x3b39803f00067882 */ /* 0x000fe20000000000 */
[----:B------:R-:W-:-:S06]  /*08e0*/  UMOV UR7, 0x3c7abc9e ;  /* 0x3c7abc9e00077882 */ /* 0x000fcc0000000000 */
[----:B------:R-:W-:Y:S01]  /*08f0*/  DFMA R4, R4, -UR6, R12 ;  /* 0x8000000604047c2b */ /* 0x000fe2000800000c */
[----:B------:R-:W-:Y:S01]  /*0900*/  UMOV UR6, 0x69ce2bdf ;  /* 0x69ce2bdf00067882 */ /* 0x000fe20000000000 */
[----:B------:R-:W-:Y:S01]  /*0910*/  MOV R12, 0xfca213ea ;  /* 0xfca213ea000c7802 */ /* 0x000fe20000000f00 */
[----:B------:R-:W-:Y:S01]  /*0920*/  IMAD.MOV.U32 R13, RZ, RZ, 0x3e928af3 ;  /* 0x3e928af3ff0d7424 */ /* 0x000fe200078e00ff */
[----:B------:R-:W-:-:S05]  /*0930*/  UMOV UR7, 0x3e5ade15 ;  /* 0x3e5ade1500077882 */ /* 0x000fca0000000000 */
[----:B------:R-:W-:Y:S01]  /*0940*/  DFMA R6, R4, UR6, R12 ;  /* 0x0000000604067c2b */ /* 0x000fe2000800000c */
[----:B------:R-:W-:Y:S01]  /*0950*/  UMOV UR6, 0x62401315 ;  /* 0x6240131500067882 */ /* 0x000fe20000000000 */
[----:B------:R-:W-:Y:S01]  /*0960*/  UMOV UR7, 0x3ec71dee ;  /* 0x3ec71dee00077882 */ /* 0x000fe20000000000 */
[----:B------:R-:W-:-:S05]  /*0970*/  DADD R12, -RZ, -R20 ;  /* 0x00000000ff0c7229 */ /* 0x000fca0000000914 */
[----:B------:R-:W-:Y:S01]  /*0980*/  DFMA R6, R4, R6, UR6 ;  /* 0x0000000604067e2b */ /* 0x000fe20008000006 */
[----:B------:R-:W-:Y:S01]  /*0990*/  UMOV UR6, 0x7c89eb71 ;  /* 0x7c89eb7100067882 */ /* 0x000fe20000000000 */
[----:B------:R-:W-:-:S03]  /*09a0*/  UMOV UR7, 0x3efa0199 ;  /* 0x3efa019900077882 */ /* 0x000fc60000000000 */
[----:B------:R-:W-:-:S03]  /*09b0*/  FSETP.GEU.AND P0, PT, |R13|, 4.1917929649353027344, PT ;  /* 0x4086232b0d00780b */ /* 0x000fc60003f0e200 */
        /* <DEDUP_REMOVED lines=21> */
[----:B------:R-:W-:Y:S01]  /*0b10*/  IMAD R5, R2, 0x100000, R7 ;  /* 0x0010000002057824 */ /* 0x000fe200078e0207 */
[----:B------:R-:W-:Y:S01]  /*0b20*/  MOV R4, R6 ;  /* 0x0000000600047202 */ /* 0x000fe20000000f00 */
[----:B------:R-:W-:Y:S06]  /*0b30*/  @!P0 BRA `(.L_x_35) ;  /* 0x0000000000348947 */ /* 0x000fec0003800000 */
[----:B------:R-:W-:Y:S01]  /*0b40*/  FSETP.GEU.AND P1, PT, |R13|, 4.2275390625, PT ;  /* 0x408748000d00780b */ /* 0x000fe20003f2e200 */
[C---:B------:R-:W-:Y:S02]  /*0b50*/  DADD R4, -R20.reuse, +INF ;  /* 0x7ff0000014047429 */ /* 0x040fe40000000100 */
[----:B------:R-:W-:-:S08]  /*0b60*/  DSETP.GT.AND P0, PT, R20, RZ, PT ;  /* 0x000000ff1400722a */ /* 0x000fd00003f04000 */
[----:B------:R-:W-:Y:S02]  /*0b70*/  FSEL R4, R4, RZ, !P0 ;  /* 0x000000ff04047208 */ /* 0x000fe40004000000 */
[----:B------:R-:W-:Y:S02]  /*0b80*/  @!P1 LEA.HI R0, R2, R2, RZ, 0x1 ;  /* 0x0000000202009211 */ /* 0x000fe400078f08ff */
[----:B------:R-:W-:Y:S02]  /*0b90*/  FSEL R5, R5, RZ, !P0 ;  /* 0x000000ff05057208 */ /* 0x000fe40004000000 */
[----:B------:R-:W-:-:S05]  /*0ba0*/  @!P1 SHF.R.S32.HI R3, RZ, 0x1, R0 ;  /* 0x00000001ff039819 */ /* 0x000fca0000011400 */
[----:B------:R-:W-:Y:S02]  /*0bb0*/  @!P1 IMAD.IADD R2, R2, 0x1, -R3 ;  /* 0x0000000102029824 */ /* 0x000fe400078e0a03 */
[----:B------:R-:W-:-:S03]  /*0bc0*/  @!P1 IMAD R3, R3, 0x100000, R7 ;  /* 0x0010000003039824 */ /* 0x000fc600078e0207 */
[----:B------:R-:W-:Y:S02]  /*0bd0*/  @!P1 LEA R7, R2, 0x3ff00000, 0x14 ;  /* 0x3ff0000002079811 */ /* 0x000fe400078ea0ff */
[----:B------:R-:W-:Y:S01]  /*0be0*/  @!P1 MOV R2, R6 ;  /* 0x0000000600029202 */ /* 0x000fe20000000f00 */
[----:B------:R-:W-:-:S06]  /*0bf0*/  @!P1 IMAD.MOV.U32 R6, RZ, RZ, RZ ;  /* 0x000000ffff069224 */ /* 0x000fcc00078e00ff */
[----:B------:R-:W-:-:S11]  /*0c00*/  @!P1 DMUL R4, R2, R6 ;  /* 0x0000000602049228 */ /* 0x000fd60000000000 */
.L_x_35:
[----:B------:R-:W-:Y:S05]  /*0c10*/  BSYNC.RECONVERGENT B0 ;  /* 0x0000000000007941 */ /* 0x000fea0003800200 */
.L_x_34:
[----:B------:R-:W-:Y:S01]  /*0c20*/  DADD R12, R4, 1 ;  /* 0x3ff00000040c7429 */ /* 0x000fe20000000000 */
[----:B------:R0:W-:Y:S01]  /*0c30*/  STG.E.64 desc[UR4][R8.64], R20 ;  /* 0x0000001408007986 */ /* 0x0001e2000c101b04 */
[----:B------:R-:W-:Y:S04]  /*0c40*/  BSSY.RECONVERGENT B0, `(.L_x_36) ;  /* 0x000000e000007945 */ /* 0x000fe80003800200 */
[----:B------:R-:W1:Y:S04]  /*0c50*/  MUFU.RCP64H R3, R13 ;  /* 0x0000000d00037308 */ /* 0x000e680000001800 */
[----:B------:R-:W-:-:S05]  /*0c60*/  VIADD R2, R13, 0x300402 ;  /* 0x003004020d027836 */ /* 0x000fca0000000000 */
[----:B------:R-:W-:Y:S01]  /*0c70*/  FSETP.GEU.AND P0, PT, |R2|, 5.8789094863358348022e-39, PT ;  /* 0x004004020200780b */ /* 0x000fe20003f0e200 */
[----:B-1----:R-:W-:-:S08]  /*0c80*/  DFMA R4, -R12, R2, 1 ;  /* 0x3ff000000c04742b */ /* 0x002fd00000000102 */
[----:B------:R-:W-:-:S08]  /*0c90*/  DFMA R4, R4, R4, R4 ;  /* 0x000000040404722b */ /* 0x000fd00000000004 */
[----:B------:R-:W-:-:S08]  /*0ca0*/  DFMA R4, R2, R4, R2 ;  /* 0x000000040204722b */ /* 0x000fd00000000002 */
[----:B------:R-:W-:-:S08]  /*0cb0*/  DFMA R6, -R12, R4, 1 ;  /* 0x3ff000000c06742b */ /* 0x000fd00000000104 */
[----:B------:R-:W-:Y:S01]  /*0cc0*/  DFMA R4, R4, R6, R4 ;  /* 0x000000060404722b */ /* 0x000fe20000000004 */
[----:B0-----:R-:W-:Y:S10]  /*0cd0*/  @P0 BRA `(.L_x_37) ;  /* 0x0000000000100947 */ /* 0x001ff40003800000 */
[----:B------:R-:W-:-:S04]  /*0ce0*/  LOP3.LUT R0, R13, 0x7fffffff, RZ, 0xc0, !PT ;  /* 0x7fffffff0d007812 */ /* 0x000fc800078ec0ff */
[----:B------:R-:W-:Y:S02]  /*0cf0*/  IADD3 R6, PT, PT, R0, -0x100000, RZ ;  /* 0xfff0000000067810 */ /* 0x000fe40007ffe0ff */
[----:B------:R-:W-:-:S07]  /*0d00*/  MOV R0, 0xd20 ;  /* 0x00000d2000007802 */ /* 0x000fce0000000f00 */
[----:B------:R-:W-:Y:S05]  /*0d10*/  CALL.REL.NOINC `($__internal_2_$__cuda_sm20_dblrcp_rn_slowpath_v3) ;  /* 0x00000000000c7944 */ /* 0x000fea0003c00000 */
.L_x_37:
[----:B------:R-:W-:Y:S05]  /*0d20*/  BSYNC.RECONVERGENT B0 ;  /* 0x0000000000007941 */ /* 0x000fea0003800200 */
.L_x_36:
[----:B------:R-:W-:Y:S01]  /*0d30*/  STG.E.64 desc[UR4][R10.64], R4 ;  /* 0x000000040a007986 */ /* 0x000fe2000c101b04 */
[----:B------:R-:W-:Y:S05]  /*0d40*/  EXIT ;  /* 0x000000000000794d */ /* 0x000fea0003800000 */
        .weak           $__internal_2_$__cuda_sm20_dblrcp_rn_slowpath_v3
        .type           $__internal_2_$__cuda_sm20_dblrcp_rn_slowpath_v3,@function
        .size           $__internal_2_$__cuda_sm20_dblrcp_rn_slowpath_v3,(.L_x_47 - $__internal_2_$__cuda_sm20_dblrcp_rn_slowpath_v3)
$__internal_2_$__cuda_sm20_dblrcp_rn_slowpath_v3:
[----:B------:R-:W-:Y:S01]  /*0d50*/  IMAD.MOV.U32 R2, RZ, RZ, R12 ;  /* 0x000000ffff027224 */ /* 0x000fe200078e000c */
[----:B------:R-:W-:Y:S01]  /*0d60*/  BSSY.RECONVERGENT B1, `(.L_x_38) ;  /* 0x0000025000017945 */ /* 0x000fe20003800200 */
[----:B------:R-:W-:-:S06]  /*0d70*/  IMAD.MOV.U32 R3, RZ, RZ, R13 ;  /* 0x000000ffff037224 */ /* 0x000fcc00078e000d */
[----:B------:R-:W-:-:S14]  /*0d80*/  DSETP.GTU.AND P0, PT, |R2|, +INF , PT ;  /* 0x7ff000000200742a */ /* 0x000fdc0003f0c200 */
[----:B------:R-:W-:Y:S05]  /*0d90*/  @P0 BRA `(.L_x_39) ;  /* 0x00000000007c0947 */ /* 0x000fea0003800000 */
[----:B------:R-:W-:-:S04]  /*0da0*/  LOP3.LUT R12, R13, 0x7fffffff, RZ, 0xc0, !PT ;  /* 0x7fffffff0d0c7812 */ /* 0x000fc800078ec0ff */
[----:B------:R-:W-:-:S04]  /*0db0*/  IADD3 R4, PT, PT, R12, -0x1, RZ ;  /* 0xffffffff0c047810 */ /* 0x000fc80007ffe0ff */
[----:B------:R-:W-:-:S13]  /*0dc0*/  ISETP.GE.U32.AND P0, PT, R4, 0x7fefffff, PT ;  /* 0x7fefffff0400780c */ /* 0x000fda0003f06070 */
[----:B------:R-:W-:Y:S01]  /*0dd0*/  @P0 LOP3.LUT R5, R3, 0x7ff00000, RZ, 0x3c, !PT ;  /* 0x7ff0000003050812 */ /* 0x000fe200078e3cff */
[----:B------:R-:W-:Y:S01]  /*0de0*/  @P0 IMAD.MOV.U32 R4, RZ, RZ, RZ ;  /* 0x000000ffff040224 */ /* 0x000fe200078e00ff */
[----:B------:R-:W-:Y:S06]  /*0df0*/  @P0 BRA `(.L_x_40) ;  /* 0x00000000006c0947 */ /* 0x000fec0003800000 */
[----:B------:R-:W-:-:S13]  /*0e00*/  ISETP.GE.U32.AND P0, PT, R12, 0x1000001, PT ;  /* 0x010000010c00780c */ /* 0x000fda0003f06070 */
[----:B------:R-:W-:Y:S05]  /*0e10*/  @!P0 BRA `(.L_x_41) ;  /* 0x0000000000348947 */ /* 0x000fea0003800000 */
[----:B------:R-:W-:Y:S01]  /*0e20*/  VIADD R5, R3, 0xc0200000 ;  /* 0xc020000003057836 */ /* 0x000fe20000000000 */
[----:B------:R-:W-:-:S03]  /*0e30*/  MOV R4, R2 ;  /* 0x0000000200047202 */ /* 0x000fc60000000f00 */
[----:B------:R-:W0:Y:S03]  /*0e40*/  MUFU.RCP64H R7, R5 ;  /* 0x0000000500077308 */ /* 0x000e260000001800 */
        /* <DEDUP_REMOVED lines=10> */
.L_x_41:
        /* <DEDUP_REMOVED lines=10> */
.L_x_39:
[----:B------:R-:W-:Y:S01]  /*0f90*/  LOP3.LUT R5, R3, 0x80000, RZ, 0xfc, !PT ;  /* 0x0008000003057812 */ /* 0x000fe200078efcff */
[----:B------:R-:W-:-:S07]  /*0fa0*/  IMAD.MOV.U32 R4, RZ, RZ, R2 ;  /* 0x000000ffff047224 */ /* 0x000fce00078e0002 */
.L_x_40:
[----:B------:R-:W-:Y:S05]  /*0fb0*/  BSYNC.RECONVERGENT B1 ;  /* 0x0000000000017941 */ /* 0x000fea0003800200 */
.L_x_38:
[----:B------:R-:W-:Y:S01]  /*0fc0*/  MOV R2, R0 ;  /* 0x0000000000027202 */ /* 0x000fe20000000f00 */
[----:B------:R-:W-:-:S04]  /*0fd0*/  IMAD.MOV.U32 R3, RZ, RZ, 0x0 ;  /* 0x00000000ff037424 */ /* 0x000fc800078e00ff */
[----:B------:R-:W-:Y:S05]  /*0fe0*/  RET.REL.NODEC R2 `(compute_layer) ;  /* 0xfffffff002047950 */ /* 0x000fea0003c3ffff */
.L_x_42:
        /* <DEDUP_REMOVED lines=9> */
.L_x_47:


//--------------------- .text.add_input           --------------------------
	.section	.text.add_input,"ax",@progbits
	.align	128
        .global         add_input
        .type           add_input,@function
        .size           add_input,(.L_x_51 - add_input)
        .other          add_input,@"STO_CUDA_ENTRY STV_DEFAULT"
add_input:
.text.add_input:
        /* <DEDUP_REMOVED lines=9> */
[----:B------:R-:W1:Y:S07]  /*0090*/  LDCU.64 UR4, c[0x0][0x358] ;  /* 0x00006b00ff0477ac */ /* 0x000e6e0008000a00 */
[----:B------:R-:W2:Y:S01]  /*00a0*/  LDC.64 R4, c[0x0][0x380] ;  /* 0x0000e000ff047b82 */ /* 0x000ea20000000a00 */
[----:B0-----:R-:W-:-:S06]  /*00b0*/  IMAD.WIDE R2, R7, 0x8, R2 ;  /* 0x0000000807027825 */ /* 0x001fcc00078e0202 */
[----:B-1----:R-:W3:Y:S01]  /*00c0*/  LDG.E.64 R2, desc[UR4][R2.64] ;  /* 0x0000000402027981 */ /* 0x002ee2000c1e1b00 */
[----:B--2---:R-:W-:-:S05]  /*00d0*/  IMAD.WIDE R4, R7, 0x8, R4 ;  /* 0x0000000807047825 */ /* 0x004fca00078e0204 */
[----:B---3--:R-:W-:Y:S01]  /*00e0*/  STG.E.64 desc[UR4][R4.64], R2 ;  /* 0x0000000204007986 */ /* 0x008fe2000c101b04 */
[----:B------:R-:W-:Y:S05]  /*00f0*/  EXIT ;  /* 0x000000000000794d */ /* 0x000fea0003800000 */
.L_x_43:
        /* <DEDUP_REMOVED lines=16> */
.L_x_51:


//--------------------- .text.update_weights      --------------------------
	.section	.text.update_weights,"ax",@progbits
	.align	128
        .global         update_weights
        .type           update_weights,@function
        .size           update_weights,(.L_x_52 - update_weights)
        .other          update_weights,@"STO_CUDA_ENTRY STV_DEFAULT"
update_weights:
.text.update_weights:
        /* <DEDUP_REMOVED lines=10> */
[----:B------:R-:W2:Y:S08]  /*00a0*/  LDC.64 R6, c[0x0][0x380] ;  /* 0x0000e000ff067b82 */ /* 0x000eb00000000a00 */
[----:B------:R-:W3:Y:S01]  /*00b0*/  LDC.64 R10, c[0x0][0x398] ;  /* 0x0000e600ff0a7b82 */ /* 0x000ee20000000a00 */
[----:B0-----:R-:W-:-:S06]  /*00c0*/  IMAD.WIDE R2, R5, 0x8, R2 ;  /* 0x0000000805027825 */ /* 0x001fcc00078e0202 */
[----:B-1----:R-:W4:Y:S01]  /*00d0*/  LDG.E.64 R2, desc[UR4][R2.64] ;  /* 0x0000000402027981 */ /* 0x002f22000c1e1b00 */
[----:B--2---:R-:W-:Y:S02]  /*00e0*/  IMAD.WIDE R6, R5, 0x8, R6 ;  /* 0x0000000805067825 */ /* 0x004fe400078e0206 */
[----:B------:R-:W4:Y:S03]  /*00f0*/  LDC.64 R4, c[0x0][0x388] ;  /* 0x0000e200ff047b82 */ /* 0x000f260000000a00 */
[----:B------:R-:W3:Y:S01]  /*0100*/  LDG.E.64 R8, desc[UR4][R6.64] ;  /* 0x0000000406087981 */ /* 0x000ee2000c1e1b00 */
[----:B----4-:R-:W-:-:S08]  /*0110*/  DMUL R4, R2, R4 ;  /* 0x0000000402047228 */ /* 0x010fd00000000000 */
[----:B---3--:R-:W-:-:S07]  /*0120*/  DFMA R4, -R4, R10, R8 ;  /* 0x0000000a0404722b */ /* 0x008fce0000000108 */
[----:B------:R-:W-:Y:S01]  /*0130*/  STG.E.64 desc[UR4][R6.64], R4 ;  /* 0x0000000406007986 */ /* 0x000fe2000c101b04 */
[----:B------:R-:W-:Y:S05]  /*0140*/  EXIT ;  /* 0x000000000000794d */ /* 0x000fea0003800000 */
.L_x_44:
        /* <DEDUP_REMOVED lines=11> */
.L_x_52:


//--------------------- .nv.shared.reserved.0     --------------------------
	.section	.nv.shared.reserved.0,"aw",@nobits
	.weak		__nv_reservedSMEM_offset_0_alias
	.size		__nv_reservedSMEM_offset_0_alias, 0, 64
	.other		__nv_reservedSMEM_offset_0_alias,@"STO_CUDA_RESERVED_SHARED STV_DEFAULT"
__nv_reservedSMEM_offset_0_alias:
	.zero		0
	.zero		64


//--------------------- .nv.constant0.learn_intermediate --------------------------
	.section	.nv.constant0.learn_intermediate,"a",@progbits
	.sectionflags	@""
	.align	4
.nv.constant0.learn_intermediate:
	.zero		968


//--------------------- .nv.constant0.learn_output --------------------------
	.section	.nv.constant0.learn_output,"a",@progbits
	.sectionflags	@""
	.align	4
.nv.constant0.learn_output:
	.zero		968


//--------------------- .nv.constant0.compute_layer --------------------------
	.section	.nv.constant0.compute_layer,"a",@progbits
	.sectionflags	@""
	.align	4
.nv.constant0.compute_layer:
	.zero		952


//--------------------- .nv.constant0.add_input   --------------------------
	.section	.nv.constant0.add_input,"a",@progbits
	.sectionflags	@""
	.align	4
.nv.constant0.add_input:
	.zero		916


//--------------------- .nv.constant0.update_weights --------------------------
	.section	.nv.constant0.update_weights,"a",@progbits
	.sectionflags	@""
	.align	4
.nv.constant0.update_weights:
	.zero		932


//--------------------- SYMBOLS --------------------------

	.type		.nv.reservedSmem.offset0,@object
	.size		.nv.reservedSmem.offset0,0x4
